//
// Generated by NVIDIA NVVM Compiler
//
// Compiler Build ID: CL-36424714
// Cuda compilation tools, release 13.0, V13.0.88
// Based on NVVM 20.0.0
//

.version 9.0
.target sm_100
.address_size 64

	// .globl	_Z7calc_uvPiS_PfS0_S0_S0_S0_
.global .align 4 .b8 precalc_xorwow_matrix[102400];
.global .align 4 .b8 precalc_xorwow_offset_matrix[102400];
.global .align 4 .b8 mrg32k3aM1[2304];
.global .align 4 .b8 mrg32k3aM2[2304];
.global .align 4 .b8 mrg32k3aM1SubSeq[2016];
.global .align 4 .b8 mrg32k3aM2SubSeq[2016];
.global .align 4 .b8 mrg32k3aM1Seq[2304];
.global .align 4 .b8 mrg32k3aM2Seq[2304];
.const .align 8 .b8 __cr_lgamma_table[72];
.global .align 4 .b8 __cudart_i2opi_f[24] = {65, 144, 67, 60, 153, 149, 98, 219, 192, 221, 52, 245, 209, 87, 39, 252, 41, 21, 68, 78, 110, 131, 249, 162};

.visible .entry _Z7calc_uvPiS_PfS0_S0_S0_S0_(
	.param .u64 .ptr .align 1 _Z7calc_uvPiS_PfS0_S0_S0_S0__param_0,
	.param .u64 .ptr .align 1 _Z7calc_uvPiS_PfS0_S0_S0_S0__param_1,
	.param .u64 .ptr .align 1 _Z7calc_uvPiS_PfS0_S0_S0_S0__param_2,
	.param .u64 .ptr .align 1 _Z7calc_uvPiS_PfS0_S0_S0_S0__param_3,
	.param .u64 .ptr .align 1 _Z7calc_uvPiS_PfS0_S0_S0_S0__param_4,
	.param .u64 .ptr .align 1 _Z7calc_uvPiS_PfS0_S0_S0_S0__param_5,
	.param .u64 .ptr .align 1 _Z7calc_uvPiS_PfS0_S0_S0_S0__param_6
)
{
	.reg .b32 	%r<38>;
	.reg .b32 	%f<81>;
	.reg .b64 	%rd<84>;
	.reg .b64 	%fd<65>;

	ld.param.u64 	%rd1, [_Z7calc_uvPiS_PfS0_S0_S0_S0__param_0];
	ld.param.u64 	%rd2, [_Z7calc_uvPiS_PfS0_S0_S0_S0__param_1];
	ld.param.u64 	%rd3, [_Z7calc_uvPiS_PfS0_S0_S0_S0__param_2];
	ld.param.u64 	%rd4, [_Z7calc_uvPiS_PfS0_S0_S0_S0__param_3];
	ld.param.u64 	%rd5, [_Z7calc_uvPiS_PfS0_S0_S0_S0__param_4];
	ld.param.u64 	%rd6, [_Z7calc_uvPiS_PfS0_S0_S0_S0__param_5];
	ld.param.u64 	%rd7, [_Z7calc_uvPiS_PfS0_S0_S0_S0__param_6];
	cvta.to.global.u64 	%rd8, %rd7;
	cvta.to.global.u64 	%rd9, %rd4;
	cvta.to.global.u64 	%rd10, %rd6;
	cvta.to.global.u64 	%rd11, %rd1;
	cvta.to.global.u64 	%rd12, %rd3;
	cvta.to.global.u64 	%rd13, %rd2;
	cvta.to.global.u64 	%rd14, %rd5;
	mov.u32 	%r1, %ctaid.x;
	mov.u32 	%r2, %tid.x;
	shl.b32 	%r3, %r1, 8;
	shl.b32 	%r4, %r2, 3;
	add.s32 	%r5, %r3, %r4;
	ld.global.f32 	%f1, [%rd14];
	cvt.f64.f32 	%fd1, %f1;
	div.rn.f64 	%fd2, %fd1, 0d41B1DE95C0000000;
	mul.wide.s32 	%rd15, %r5, 4;
	add.s64 	%rd16, %rd13, %rd15;
	ld.global.u32 	%r6, [%rd16];
	mul.wide.s32 	%rd17, %r6, 4;
	add.s64 	%rd18, %rd12, %rd17;
	ld.global.f32 	%f2, [%rd18];
	add.s64 	%rd19, %rd11, %rd15;
	ld.global.u32 	%r7, [%rd19];
	mul.wide.s32 	%rd20, %r7, 4;
	add.s64 	%rd21, %rd12, %rd20;
	ld.global.f32 	%f3, [%rd21];
	sub.f32 	%f4, %f2, %f3;
	cvt.f64.f32 	%fd3, %f4;
	mul.f64 	%fd4, %fd2, %fd3;
	cvt.rn.f32.f64 	%f5, %fd4;
	add.s64 	%rd22, %rd10, %rd15;
	st.global.f32 	[%rd22], %f5;
	ld.global.f32 	%f6, [%rd14];
	cvt.f64.f32 	%fd5, %f6;
	div.rn.f64 	%fd6, %fd5, 0d41B1DE95C0000000;
	ld.global.u32 	%r8, [%rd16];
	mul.wide.s32 	%rd23, %r8, 4;
	add.s64 	%rd24, %rd9, %rd23;
	ld.global.f32 	%f7, [%rd24];
	ld.global.u32 	%r9, [%rd19];
	mul.wide.s32 	%rd25, %r9, 4;
	add.s64 	%rd26, %rd9, %rd25;
	ld.global.f32 	%f8, [%rd26];
	sub.f32 	%f9, %f7, %f8;
	cvt.f64.f32 	%fd7, %f9;
	mul.f64 	%fd8, %fd6, %fd7;
	cvt.rn.f32.f64 	%f10, %fd8;
	add.s64 	%rd27, %rd8, %rd15;
	st.global.f32 	[%rd27], %f10;
	ld.global.f32 	%f11, [%rd14];
	cvt.f64.f32 	%fd9, %f11;
	div.rn.f64 	%fd10, %fd9, 0d41B1DE95C0000000;
	ld.global.u32 	%r10, [%rd16+4];
	mul.wide.s32 	%rd28, %r10, 4;
	add.s64 	%rd29, %rd12, %rd28;
	ld.global.f32 	%f12, [%rd29];
	ld.global.u32 	%r11, [%rd19+4];
	mul.wide.s32 	%rd30, %r11, 4;
	add.s64 	%rd31, %rd12, %rd30;
	ld.global.f32 	%f13, [%rd31];
	sub.f32 	%f14, %f12, %f13;
	cvt.f64.f32 	%fd11, %f14;
	mul.f64 	%fd12, %fd10, %fd11;
	cvt.rn.f32.f64 	%f15, %fd12;
	st.global.f32 	[%rd22+4], %f15;
	ld.global.f32 	%f16, [%rd14];
	cvt.f64.f32 	%fd13, %f16;
	div.rn.f64 	%fd14, %fd13, 0d41B1DE95C0000000;
	ld.global.u32 	%r12, [%rd16+4];
	mul.wide.s32 	%rd32, %r12, 4;
	add.s64 	%rd33, %rd9, %rd32;
	ld.global.f32 	%f17, [%rd33];
	ld.global.u32 	%r13, [%rd19+4];
	mul.wide.s32 	%rd34, %r13, 4;
	add.s64 	%rd35, %rd9, %rd34;
	ld.global.f32 	%f18, [%rd35];
	sub.f32 	%f19, %f17, %f18;
	cvt.f64.f32 	%fd15, %f19;
	mul.f64 	%fd16, %fd14, %fd15;
	cvt.rn.f32.f64 	%f20, %fd16;
	st.global.f32 	[%rd27+4], %f20;
	ld.global.f32 	%f21, [%rd14];
	cvt.f64.f32 	%fd17, %f21;
	div.rn.f64 	%fd18, %fd17, 0d41B1DE95C0000000;
	ld.global.u32 	%r14, [%rd16+8];
	mul.wide.s32 	%rd36, %r14, 4;
	add.s64 	%rd37, %rd12, %rd36;
	ld.global.f32 	%f22, [%rd37];
	ld.global.u32 	%r15, [%rd19+8];
	mul.wide.s32 	%rd38, %r15, 4;
	add.s64 	%rd39, %rd12, %rd38;
	ld.global.f32 	%f23, [%rd39];
	sub.f32 	%f24, %f22, %f23;
	cvt.f64.f32 	%fd19, %f24;
	mul.f64 	%fd20, %fd18, %fd19;
	cvt.rn.f32.f64 	%f25, %fd20;
	st.global.f32 	[%rd22+8], %f25;
	ld.global.f32 	%f26, [%rd14];
	cvt.f64.f32 	%fd21, %f26;
	div.rn.f64 	%fd22, %fd21, 0d41B1DE95C0000000;
	ld.global.u32 	%r16, [%rd16+8];
	mul.wide.s32 	%rd40, %r16, 4;
	add.s64 	%rd41, %rd9, %rd40;
	ld.global.f32 	%f27, [%rd41];
	ld.global.u32 	%r17, [%rd19+8];
	mul.wide.s32 	%rd42, %r17, 4;
	add.s64 	%rd43, %rd9, %rd42;
	ld.global.f32 	%f28, [%rd43];
	sub.f32 	%f29, %f27, %f28;
	cvt.f64.f32 	%fd23, %f29;
	mul.f64 	%fd24, %fd22, %fd23;
	cvt.rn.f32.f64 	%f30, %fd24;
	st.global.f32 	[%rd27+8], %f30;
	ld.global.f32 	%f31, [%rd14];
	cvt.f64.f32 	%fd25, %f31;
	div.rn.f64 	%fd26, %fd25, 0d41B1DE95C0000000;
	ld.global.u32 	%r18, [%rd16+12];
	mul.wide.s32 	%rd44, %r18, 4;
	add.s64 	%rd45, %rd12, %rd44;
	ld.global.f32 	%f32, [%rd45];
	ld.global.u32 	%r19, [%rd19+12];
	mul.wide.s32 	%rd46, %r19, 4;
	add.s64 	%rd47, %rd12, %rd46;
	ld.global.f32 	%f33, [%rd47];
	sub.f32 	%f34, %f32, %f33;
	cvt.f64.f32 	%fd27, %f34;
	mul.f64 	%fd28, %fd26, %fd27;
	cvt.rn.f32.f64 	%f35, %fd28;
	st.global.f32 	[%rd22+12], %f35;
	ld.global.f32 	%f36, [%rd14];
	cvt.f64.f32 	%fd29, %f36;
	div.rn.f64 	%fd30, %fd29, 0d41B1DE95C0000000;
	ld.global.u32 	%r20, [%rd16+12];
	mul.wide.s32 	%rd48, %r20, 4;
	add.s64 	%rd49, %rd9, %rd48;
	ld.global.f32 	%f37, [%rd49];
	ld.global.u32 	%r21, [%rd19+12];
	mul.wide.s32 	%rd50, %r21, 4;
	add.s64 	%rd51, %rd9, %rd50;
	ld.global.f32 	%f38, [%rd51];
	sub.f32 	%f39, %f37, %f38;
	cvt.f64.f32 	%fd31, %f39;
	mul.f64 	%fd32, %fd30, %fd31;
	cvt.rn.f32.f64 	%f40, %fd32;
	st.global.f32 	[%rd27+12], %f40;
	ld.global.f32 	%f41, [%rd14];
	cvt.f64.f32 	%fd33, %f41;
	div.rn.f64 	%fd34, %fd33, 0d41B1DE95C0000000;
	ld.global.u32 	%r22, [%rd16+16];
	mul.wide.s32 	%rd52, %r22, 4;
	add.s64 	%rd53, %rd12, %rd52;
	ld.global.f32 	%f42, [%rd53];
	ld.global.u32 	%r23, [%rd19+16];
	mul.wide.s32 	%rd54, %r23, 4;
	add.s64 	%rd55, %rd12, %rd54;
	ld.global.f32 	%f43, [%rd55];
	sub.f32 	%f44, %f42, %f43;
	cvt.f64.f32 	%fd35, %f44;
	mul.f64 	%fd36, %fd34, %fd35;
	cvt.rn.f32.f64 	%f45, %fd36;
	st.global.f32 	[%rd22+16], %f45;
	ld.global.f32 	%f46, [%rd14];
	cvt.f64.f32 	%fd37, %f46;
	div.rn.f64 	%fd38, %fd37, 0d41B1DE95C0000000;
	ld.global.u32 	%r24, [%rd16+16];
	mul.wide.s32 	%rd56, %r24, 4;
	add.s64 	%rd57, %rd9, %rd56;
	ld.global.f32 	%f47, [%rd57];
	ld.global.u32 	%r25, [%rd19+16];
	mul.wide.s32 	%rd58, %r25, 4;
	add.s64 	%rd59, %rd9, %rd58;
	ld.global.f32 	%f48, [%rd59];
	sub.f32 	%f49, %f47, %f48;
	cvt.f64.f32 	%fd39, %f49;
	mul.f64 	%fd40, %fd38, %fd39;
	cvt.rn.f32.f64 	%f50, %fd40;
	st.global.f32 	[%rd27+16], %f50;
	ld.global.f32 	%f51, [%rd14];
	cvt.f64.f32 	%fd41, %f51;
	div.rn.f64 	%fd42, %fd41, 0d41B1DE95C0000000;
	ld.global.u32 	%r26, [%rd16+20];
	mul.wide.s32 	%rd60, %r26, 4;
	add.s64 	%rd61, %rd12, %rd60;
	ld.global.f32 	%f52, [%rd61];
	ld.global.u32 	%r27, [%rd19+20];
	mul.wide.s32 	%rd62, %r27, 4;
	add.s64 	%rd63, %rd12, %rd62;
	ld.global.f32 	%f53, [%rd63];
	sub.f32 	%f54, %f52, %f53;
	cvt.f64.f32 	%fd43, %f54;
	mul.f64 	%fd44, %fd42, %fd43;
	cvt.rn.f32.f64 	%f55, %fd44;
	st.global.f32 	[%rd22+20], %f55;
	ld.global.f32 	%f56, [%rd14];
	cvt.f64.f32 	%fd45, %f56;
	div.rn.f64 	%fd46, %fd45, 0d41B1DE95C0000000;
	ld.global.u32 	%r28, [%rd16+20];
	mul.wide.s32 	%rd64, %r28, 4;
	add.s64 	%rd65, %rd9, %rd64;
	ld.global.f32 	%f57, [%rd65];
	ld.global.u32 	%r29, [%rd19+20];
	mul.wide.s32 	%rd66, %r29, 4;
	add.s64 	%rd67, %rd9, %rd66;
	ld.global.f32 	%f58, [%rd67];
	sub.f32 	%f59, %f57, %f58;
	cvt.f64.f32 	%fd47, %f59;
	mul.f64 	%fd48, %fd46, %fd47;
	cvt.rn.f32.f64 	%f60, %fd48;
	st.global.f32 	[%rd27+20], %f60;
	ld.global.f32 	%f61, [%rd14];
	cvt.f64.f32 	%fd49, %f61;
	div.rn.f64 	%fd50, %fd49, 0d41B1DE95C0000000;
	ld.global.u32 	%r30, [%rd16+24];
	mul.wide.s32 	%rd68, %r30, 4;
	add.s64 	%rd69, %rd12, %rd68;
	ld.global.f32 	%f62, [%rd69];
	ld.global.u32 	%r31, [%rd19+24];
	mul.wide.s32 	%rd70, %r31, 4;
	add.s64 	%rd71, %rd12, %rd70;
	ld.global.f32 	%f63, [%rd71];
	sub.f32 	%f64, %f62, %f63;
	cvt.f64.f32 	%fd51, %f64;
	mul.f64 	%fd52, %fd50, %fd51;
	cvt.rn.f32.f64 	%f65, %fd52;
	st.global.f32 	[%rd22+24], %f65;
	ld.global.f32 	%f66, [%rd14];
	cvt.f64.f32 	%fd53, %f66;
	div.rn.f64 	%fd54, %fd53, 0d41B1DE95C0000000;
	ld.global.u32 	%r32, [%rd16+24];
	mul.wide.s32 	%rd72, %r32, 4;
	add.s64 	%rd73, %rd9, %rd72;
	ld.global.f32 	%f67, [%rd73];
	ld.global.u32 	%r33, [%rd19+24];
	mul.wide.s32 	%rd74, %r33, 4;
	add.s64 	%rd75, %rd9, %rd74;
	ld.global.f32 	%f68, [%rd75];
	sub.f32 	%f69, %f67, %f68;
	cvt.f64.f32 	%fd55, %f69;
	mul.f64 	%fd56, %fd54, %fd55;
	cvt.rn.f32.f64 	%f70, %fd56;
	st.global.f32 	[%rd27+24], %f70;
	ld.global.f32 	%f71, [%rd14];
	cvt.f64.f32 	%fd57, %f71;
	div.rn.f64 	%fd58, %fd57, 0d41B1DE95C0000000;
	ld.global.u32 	%r34, [%rd16+28];
	mul.wide.s32 	%rd76, %r34, 4;
	add.s64 	%rd77, %rd12, %rd76;
	ld.global.f32 	%f72, [%rd77];
	ld.global.u32 	%r35, [%rd19+28];
	mul.wide.s32 	%rd78, %r35, 4;
	add.s64 	%rd79, %rd12, %rd78;
	ld.global.f32 	%f73, [%rd79];
	sub.f32 	%f74, %f72, %f73;
	cvt.f64.f32 	%fd59, %f74;
	mul.f64 	%fd60, %fd58, %fd59;
	cvt.rn.f32.f64 	%f75, %fd60;
	st.global.f32 	[%rd22+28], %f75;
	ld.global.f32 	%f76, [%rd14];
	cvt.f64.f32 	%fd61, %f76;
	div.rn.f64 	%fd62, %fd61, 0d41B1DE95C0000000;
	ld.global.u32 	%r36, [%rd16+28];
	mul.wide.s32 	%rd80, %r36, 4;
	add.s64 	%rd81, %rd9, %rd80;
	ld.global.f32 	%f77, [%rd81];
	ld.global.u32 	%r37, [%rd19+28];
	mul.wide.s32 	%rd82, %r37, 4;
	add.s64 	%rd83, %rd9, %rd82;
	ld.global.f32 	%f78, [%rd83];
	sub.f32 	%f79, %f77, %f78;
	cvt.f64.f32 	%fd63, %f79;
	mul.f64 	%fd64, %fd62, %fd63;
	cvt.rn.f32.f64 	%f80, %fd64;
	st.global.f32 	[%rd27+28], %f80;
	ret;

}
	// .globl	_Z8calc_psfPfS_S_
.visible .entry _Z8calc_psfPfS_S_(
	.param .u64 .ptr .align 1 _Z8calc_psfPfS_S__param_0,
	.param .u64 .ptr .align 1 _Z8calc_psfPfS_S__param_1,
	.param .u64 .ptr .align 1 _Z8calc_psfPfS_S__param_2
)
{
	.local .align 4 .b8 	__local_depot1[28];
	.reg .b64 	%SP;
	.reg .b64 	%SPL;
	.reg .pred 	%p<11>;
	.reg .b32 	%r<57>;
	.reg .b32 	%f<38>;
	.reg .b64 	%rd<32>;
	.reg .b64 	%fd<9>;

	mov.u64 	%SPL, __local_depot1;
	ld.param.u64 	%rd12, [_Z8calc_psfPfS_S__param_0];
	ld.param.u64 	%rd13, [_Z8calc_psfPfS_S__param_1];
	ld.param.u64 	%rd14, [_Z8calc_psfPfS_S__param_2];
	cvta.to.global.u64 	%rd15, %rd14;
	cvta.to.global.u64 	%rd1, %rd13;
	cvta.to.global.u64 	%rd2, %rd12;
	add.u64 	%rd3, %SPL, 0;
	mov.u32 	%r18, %ctaid.x;
	shl.b32 	%r19, %r18, 5;
	mov.u32 	%r20, %tid.x;
	add.s32 	%r21, %r19, %r20;
	shr.s32 	%r22, %r21, 31;
	shr.u32 	%r23, %r22, 22;
	add.s32 	%r24, %r21, %r23;
	and.b32  	%r25, %r24, -1024;
	sub.s32 	%r26, %r21, %r25;
	shr.s32 	%r27, %r24, 10;
	add.s32 	%r28, %r27, -512;
	cvt.rn.f64.s32 	%fd1, %r28;
	mul.f64 	%fd2, %fd1, 0d3EC455A5B2FF8F9D;
	cvt.rn.f32.f64 	%f1, %fd2;
	add.s32 	%r29, %r26, -512;
	cvt.rn.f64.s32 	%fd3, %r29;
	mul.f64 	%fd4, %fd3, 0d3EC455A5B2FF8F9D;
	cvt.rn.f32.f64 	%f2, %fd4;
	mul.wide.s32 	%rd17, %r21, 4;
	add.s64 	%rd4, %rd15, %rd17;
	mov.b32 	%r52, 0;
	mov.u64 	%rd21, __cudart_i2opi_f;
$L__BB1_1:
	mul.wide.u32 	%rd18, %r52, 4;
	add.s64 	%rd19, %rd2, %rd18;
	ld.global.f32 	%f3, [%rd19];
	add.s64 	%rd20, %rd1, %rd18;
	ld.global.f32 	%f4, [%rd20];
	mul.f32 	%f11, %f4, %f4;
	fma.rn.f32 	%f12, %f3, %f3, %f11;
	setp.leu.f32 	%p1, %f12, 0f44610000;
	@%p1 bra 	$L__BB1_11;
	mul.f32 	%f13, %f4, %f2;
	fma.rn.f32 	%f14, %f3, %f1, %f13;
	cvt.f64.f32 	%fd5, %f14;
	mul.f64 	%fd6, %fd5, 0d401921FB54442D18;
	cvt.rn.f32.f64 	%f5, %fd6;
	mul.f32 	%f15, %f5, 0f3F22F983;
	cvt.rni.s32.f32 	%r56, %f15;
	cvt.rn.f32.s32 	%f16, %r56;
	fma.rn.f32 	%f17, %f16, 0fBFC90FDA, %f5;
	fma.rn.f32 	%f18, %f16, 0fB3A22168, %f17;
	fma.rn.f32 	%f37, %f16, 0fA7C234C5, %f18;
	abs.f32 	%f7, %f5;
	setp.ltu.f32 	%p2, %f7, 0f47CE4780;
	@%p2 bra 	$L__BB1_10;
	setp.neu.f32 	%p3, %f7, 0f7F800000;
	@%p3 bra 	$L__BB1_5;
	mov.f32 	%f21, 0f00000000;
	mul.rn.f32 	%f37, %f5, %f21;
	mov.b32 	%r56, 0;
	bra.uni 	$L__BB1_10;
$L__BB1_5:
	mov.b32 	%r3, %f5;
	shl.b32 	%r31, %r3, 8;
	or.b32  	%r4, %r31, -2147483648;
	mov.b64 	%rd31, 0;
	mov.b32 	%r53, 0;
	mov.u64 	%rd29, %rd21;
	mov.u64 	%rd30, %rd3;
$L__BB1_6:
	.pragma "nounroll";
	ld.global.nc.u32 	%r32, [%rd29];
	mad.wide.u32 	%rd23, %r32, %r4, %rd31;
	shr.u64 	%rd31, %rd23, 32;
	st.local.u32 	[%rd30], %rd23;
	add.s32 	%r53, %r53, 1;
	add.s64 	%rd30, %rd30, 4;
	add.s64 	%rd29, %rd29, 4;
	setp.ne.s32 	%p4, %r53, 6;
	@%p4 bra 	$L__BB1_6;
	shr.u32 	%r33, %r3, 23;
	st.local.u32 	[%rd3+24], %rd31;
	and.b32  	%r7, %r33, 31;
	and.b32  	%r34, %r33, 224;
	add.s32 	%r35, %r34, -128;
	shr.u32 	%r36, %r35, 5;
	mul.wide.u32 	%rd24, %r36, 4;
	sub.s64 	%rd11, %rd3, %rd24;
	ld.local.u32 	%r54, [%rd11+24];
	ld.local.u32 	%r55, [%rd11+20];
	setp.eq.s32 	%p5, %r7, 0;
	@%p5 bra 	$L__BB1_9;
	shf.l.wrap.b32 	%r54, %r55, %r54, %r7;
	ld.local.u32 	%r37, [%rd11+16];
	shf.l.wrap.b32 	%r55, %r37, %r55, %r7;
$L__BB1_9:
	shr.u32 	%r38, %r54, 30;
	shf.l.wrap.b32 	%r39, %r55, %r54, 2;
	shl.b32 	%r40, %r55, 2;
	shr.u32 	%r41, %r39, 31;
	add.s32 	%r42, %r41, %r38;
	neg.s32 	%r43, %r42;
	setp.lt.s32 	%p6, %r3, 0;
	selp.b32 	%r56, %r43, %r42, %p6;
	xor.b32  	%r44, %r39, %r3;
	shr.s32 	%r45, %r39, 31;
	xor.b32  	%r46, %r45, %r39;
	xor.b32  	%r47, %r45, %r40;
	cvt.u64.u32 	%rd25, %r46;
	shl.b64 	%rd26, %rd25, 32;
	cvt.u64.u32 	%rd27, %r47;
	or.b64  	%rd28, %rd26, %rd27;
	cvt.rn.f64.s64 	%fd7, %rd28;
	mul.f64 	%fd8, %fd7, 0d3BF921FB54442D19;
	cvt.rn.f32.f64 	%f19, %fd8;
	neg.f32 	%f20, %f19;
	setp.lt.s32 	%p7, %r44, 0;
	selp.f32 	%f37, %f20, %f19, %p7;
$L__BB1_10:
	add.s32 	%r49, %r56, 1;
	mul.rn.f32 	%f22, %f37, %f37;
	and.b32  	%r50, %r56, 1;
	setp.eq.b32 	%p8, %r50, 1;
	selp.f32 	%f23, %f37, 0f3F800000, %p8;
	fma.rn.f32 	%f24, %f22, %f23, 0f00000000;
	fma.rn.f32 	%f25, %f22, 0f37CBAC00, 0fBAB607ED;
	selp.f32 	%f26, 0fB94D4153, %f25, %p8;
	selp.f32 	%f27, 0f3C0885E4, 0f3D2AAABB, %p8;
	fma.rn.f32 	%f28, %f26, %f22, %f27;
	selp.f32 	%f29, 0fBE2AAAA8, 0fBEFFFFFF, %p8;
	fma.rn.f32 	%f30, %f28, %f22, %f29;
	fma.rn.f32 	%f31, %f30, %f24, %f23;
	and.b32  	%r51, %r49, 2;
	setp.eq.s32 	%p9, %r51, 0;
	mov.f32 	%f32, 0f00000000;
	sub.f32 	%f33, %f32, %f31;
	selp.f32 	%f34, %f31, %f33, %p9;
	ld.global.f32 	%f35, [%rd4];
	add.f32 	%f36, %f35, %f34;
	st.global.f32 	[%rd4], %f36;
$L__BB1_11:
	add.s32 	%r52, %r52, 1;
	setp.ne.s32 	%p10, %r52, 2031120;
	@%p10 bra 	$L__BB1_1;
	ret;

}


// ===== COMPILED SASS (sm_100) =====

	.target	sm_100

	.elftype	@"ET_EXEC"


//--------------------- .note.nv.tkinfo           --------------------------
	.section	.note.nv.tkinfo,"",@"SHT_NOTE"
	.sectionflags	@"SHF_NOTE_NV_TKINFO"
	.tkinfo
        /*0018*/ 	.word	0x00000002
        /*0030*/ 	.string	""
        /*0030*/ 	.string	"ptxas"
        /*0030*/ 	.string	"Cuda compilation tools, release 13.0, V13.0.88"
        /*0030*/ 	.string	"Build cuda_13.0.r13.0/compiler.36424714_0"
        /*0030*/ 	.string	"-arch sm_100 -m 64 "



//--------------------- .note.nv.cuinfo           --------------------------
	.section	.note.nv.cuinfo,"",@"SHT_NOTE"
	.sectionflags	@"SHF_NOTE_NV_CUINFO"
        /*0018*/ 	.short	0x0002
        /*001a*/ 	.short	0x0064
        /*001c*/ 	.short	0x0082
	.zero		2


//--------------------- .nv.info                  --------------------------
	.section	.nv.info,"",@"SHT_CUDA_INFO"
	.align	4


	//----- nvinfo : EIATTR_REGCOUNT
	.align		4
        /*0000*/ 	.byte	0x04, 0x2f
        /*0002*/ 	.short	(.L_11 - .L_10)
	.align		4
.L_10:
        /*0004*/ 	.word	index@(_Z7calc_uvPiS_PfS0_S0_S0_S0_)
        /*0008*/ 	.word	0x0000001e


	//----- nvinfo : EIATTR_FRAME_SIZE
	.align		4
.L_11:
        /*000c*/ 	.byte	0x04, 0x11
        /*000e*/ 	.short	(.L_13 - .L_12)
	.align		4
.L_12:
        /*0010*/ 	.word	index@($__internal_0_$__cuda_sm20_div_rn_f64_full)
        /*0014*/ 	.word	0x00000000


	//----- nvinfo : EIATTR_FRAME_SIZE
	.align		4
.L_13:
        /*0018*/ 	.byte	0x04, 0x11
        /*001a*/ 	.short	(.L_15 - .L_14)
	.align		4
.L_14:
        /*001c*/ 	.word	index@(_Z7calc_uvPiS_PfS0_S0_S0_S0_)
        /*0020*/ 	.word	0x00000000


	//----- nvinfo : EIATTR_REGCOUNT
	.align		4
.L_15:
        /*0024*/ 	.byte	0x04, 0x2f
        /*0026*/ 	.short	(.L_17 - .L_16)
	.align		4
.L_16:
        /*0028*/ 	.word	index@(_Z8calc_psfPfS_S_)
        /*002c*/ 	.word	0x00000018


	//----- nvinfo : EIATTR_FRAME_SIZE
	.align		4
.L_17:
        /*0030*/ 	.byte	0x04, 0x11
        /*0032*/ 	.short	(.L_19 - .L_18)
	.align		4
.L_18:
        /*0034*/ 	.word	index@(_Z8calc_psfPfS_S_)
        /*0038*/ 	.word	0x00000000


	//----- nvinfo : EIATTR_MIN_STACK_SIZE
	.align		4
.L_19:
        /*003c*/ 	.byte	0x04, 0x12
        /*003e*/ 	.short	(.L_21 - .L_20)
	.align		4
.L_20:
        /*0040*/ 	.word	index@(_Z8calc_psfPfS_S_)
        /*0044*/ 	.word	0x00000000


	//----- nvinfo : EIATTR_MIN_STACK_SIZE
	.align		4
.L_21:
        /*0048*/ 	.byte	0x04, 0x12
        /*004a*/ 	.short	(.L_23 - .L_22)
	.align		4
.L_22:
        /*004c*/ 	.word	index@(_Z7calc_uvPiS_PfS0_S0_S0_S0_)
        /*0050*/ 	.word	0x00000000
.L_23:


//--------------------- .nv.compat                --------------------------
	.section	.nv.compat,"",@"SHT_CUDA_COMPAT_INFO"
	.align	4
        /*0000*/ 	.byte	0x02, 0x09, 0x00, 0x00, 0x02, 0x02, 0x01, 0x00, 0x02, 0x05, 0x05, 0x00, 0x03, 0x07, 0x01, 0x01
        /*0010*/ 	.byte	0x02, 0x03, 0x00, 0x00, 0x02, 0x06, 0x01, 0x00, 0x04, 0x0b, 0x08, 0x00, 0x01, 0x00, 0x00, 0x00
        /*0020*/ 	.byte	0x00, 0x00, 0x00, 0x00


//--------------------- .nv.info._Z8calc_psfPfS_S_ --------------------------
	.section	.nv.info._Z8calc_psfPfS_S_,"",@"SHT_CUDA_INFO"
	.sectionflags	@""
	.align	4


	//----- nvinfo : EIATTR_CUDA_API_VERSION
	.align		4
        /*0000*/ 	.byte	0x04, 0x37
        /*0002*/ 	.short	(.L_25 - .L_24)
.L_24:
        /*0004*/ 	.word	0x00000082


	//----- nvinfo : EIATTR_KPARAM_INFO
	.align		4
.L_25:
        /*0008*/ 	.byte	0x04, 0x17
        /*000a*/ 	.short	(.L_27 - .L_26)
.L_26:
        /*000c*/ 	.word	0x00000000
        /*0010*/ 	.short	0x0002
        /*0012*/ 	.short	0x0010
        /*0014*/ 	.byte	0x00, 0xf5, 0x21, 0x00


	//----- nvinfo : EIATTR_KPARAM_INFO
	.align		4
.L_27:
        /*0018*/ 	.byte	0x04, 0x17
        /*001a*/ 	.short	(.L_29 - .L_28)
.L_28:
        /*001c*/ 	.word	0x00000000
        /*0020*/ 	.short	0x0001
        /*0022*/ 	.short	0x0008
        /*0024*/ 	.byte	0x00, 0xf5, 0x21, 0x00


	//----- nvinfo : EIATTR_KPARAM_INFO
	.align		4
.L_29:
        /*0028*/ 	.byte	0x04, 0x17
        /*002a*/ 	.short	(.L_31 - .L_30)
.L_30:
        /*002c*/ 	.word	0x00000000
        /*0030*/ 	.short	0x0000
        /*0032*/ 	.short	0x0000
        /*0034*/ 	.byte	0x00, 0xf5, 0x21, 0x00


	//----- nvinfo : EIATTR_SPARSE_MMA_MASK
	.align		4
.L_31:
        /*0038*/ 	.byte	0x03, 0x50
        /*003a*/ 	.short	0x0000


	//----- nvinfo : EIATTR_MAXREG_COUNT
	.align		4
        /*003c*/ 	.byte	0x03, 0x1b
        /*003e*/ 	.short	0x00ff


	//----- nvinfo : EIATTR_MERCURY_ISA_VERSION
	.align		4
        /*0040*/ 	.byte	0x03, 0x5f
        /*0042*/ 	.short	0x0101


	//----- nvinfo : EIATTR_VRC_CTA_INIT_COUNT
	.align		4
        /*0044*/ 	.byte	0x02, 0x4a
	.zero		1
	.zero		1


	//----- nvinfo : EIATTR_EXIT_INSTR_OFFSETS
	.align		4
        /*0048*/ 	.byte	0x04, 0x1c
        /*004a*/ 	.short	(.L_33 - .L_32)


	//   ....[0]....
.L_32:
        /*004c*/ 	.word	0x00000a90


	//----- nvinfo : EIATTR_CRS_STACK_SIZE
	.align		4
.L_33:
        /*0050*/ 	.byte	0x04, 0x1e
        /*0052*/ 	.short	(.L_35 - .L_34)
.L_34:
        /*0054*/ 	.word	0x00000000


	//----- nvinfo : EIATTR_CBANK_PARAM_SIZE
	.align		4
.L_35:
        /*0058*/ 	.byte	0x03, 0x19
        /*005a*/ 	.short	0x0018


	//----- nvinfo : EIATTR_PARAM_CBANK
	.align		4
        /*005c*/ 	.byte	0x04, 0x0a
        /*005e*/ 	.short	(.L_37 - .L_36)
	.align		4
.L_36:
        /*0060*/ 	.word	index@(.nv.constant0._Z8calc_psfPfS_S_)
        /*0064*/ 	.short	0x0380
        /*0066*/ 	.short	0x0018


	//----- nvinfo : EIATTR_SW_WAR
	.align		4
.L_37:
        /*0068*/ 	.byte	0x04, 0x36
        /*006a*/ 	.short	(.L_39 - .L_38)
.L_38:
        /*006c*/ 	.word	0x00000008
.L_39:


//--------------------- .nv.info._Z7calc_uvPiS_PfS0_S0_S0_S0_ --------------------------
	.section	.nv.info._Z7calc_uvPiS_PfS0_S0_S0_S0_,"",@"SHT_CUDA_INFO"
	.sectionflags	@""
	.align	4


	//----- nvinfo : EIATTR_CUDA_API_VERSION
	.align		4
        /*0000*/ 	.byte	0x04, 0x37
        /*0002*/ 	.short	(.L_41 - .L_40)
.L_40:
        /*0004*/ 	.word	0x00000082


	//----- nvinfo : EIATTR_KPARAM_INFO
	.align		4
.L_41:
        /*0008*/ 	.byte	0x04, 0x17
        /*000a*/ 	.short	(.L_43 - .L_42)
.L_42:
        /*000c*/ 	.word	0x00000000
        /*0010*/ 	.short	0x0006
        /*0012*/ 	.short	0x0030
        /*0014*/ 	.byte	0x00, 0xf5, 0x21, 0x00


	//----- nvinfo : EIATTR_KPARAM_INFO
	.align		4
.L_43:
        /*0018*/ 	.byte	0x04, 0x17
        /*001a*/ 	.short	(.L_45 - .L_44)
.L_44:
        /*001c*/ 	.word	0x00000000
        /*0020*/ 	.short	0x0005
        /*0022*/ 	.short	0x0028
        /*0024*/ 	.byte	0x00, 0xf5, 0x21, 0x00


	//----- nvinfo : EIATTR_KPARAM_INFO
	.align		4
.L_45:
        /*0028*/ 	.byte	0x04, 0x17
        /*002a*/ 	.short	(.L_47 - .L_46)
.L_46:
        /*002c*/ 	.word	0x00000000
        /*0030*/ 	.short	0x0004
        /*0032*/ 	.short	0x0020
        /*0034*/ 	.byte	0x00, 0xf5, 0x21, 0x00


	//----- nvinfo : EIATTR_KPARAM_INFO
	.align		4
.L_47:
        /*0038*/ 	.byte	0x04, 0x17
        /*003a*/ 	.short	(.L_49 - .L_48)
.L_48:
        /*003c*/ 	.word	0x00000000
        /*0040*/ 	.short	0x0003
        /*0042*/ 	.short	0x0018
        /*0044*/ 	.byte	0x00, 0xf5, 0x21, 0x00


	//----- nvinfo : EIATTR_KPARAM_INFO
	.align		4
.L_49:
        /*0048*/ 	.byte	0x04, 0x17
        /*004a*/ 	.short	(.L_51 - .L_50)
.L_50:
        /*004c*/ 	.word	0x00000000
        /*0050*/ 	.short	0x0002
        /*0052*/ 	.short	0x0010
        /*0054*/ 	.byte	0x00, 0xf5, 0x21, 0x00


	//----- nvinfo : EIATTR_KPARAM_INFO
	.align		4
.L_51:
        /*0058*/ 	.byte	0x04, 0x17
        /*005a*/ 	.short	(.L_53 - .L_52)
.L_52:
        /*005c*/ 	.word	0x00000000
        /*0060*/ 	.short	0x0001
        /*0062*/ 	.short	0x0008
        /*0064*/ 	.byte	0x00, 0xf5, 0x21, 0x00


	//----- nvinfo : EIATTR_KPARAM_INFO
	.align		4
.L_53:
        /*0068*/ 	.byte	0x04, 0x17
        /*006a*/ 	.short	(.L_55 - .L_54)
.L_54:
        /*006c*/ 	.word	0x00000000
        /*0070*/ 	.short	0x0000
        /*0072*/ 	.short	0x0000
        /*0074*/ 	.byte	0x00, 0xf5, 0x21, 0x00


	//----- nvinfo : EIATTR_SPARSE_MMA_MASK
	.align		4
.L_55:
        /*0078*/ 	.byte	0x03, 0x50
        /*007a*/ 	.short	0x0000


	//----- nvinfo : EIATTR_MAXREG_COUNT
	.align		4
        /*007c*/ 	.byte	0x03, 0x1b
        /*007e*/ 	.short	0x00ff


	//----- nvinfo : EIATTR_MERCURY_ISA_VERSION
	.align		4
        /*0080*/ 	.byte	0x03, 0x5f
        /*0082*/ 	.short	0x0101


	//----- nvinfo : EIATTR_VRC_CTA_INIT_COUNT
	.align		4
        /*0084*/ 	.byte	0x02, 0x4a
	.zero		1
	.zero		1


	//----- nvinfo : EIATTR_EXIT_INSTR_OFFSETS
	.align		4
        /*0088*/ 	.byte	0x04, 0x1c
        /*008a*/ 	.short	(.L_57 - .L_56)


	//   ....[0]....
.L_56:
        /*008c*/ 	.word	0x00002600


	//----- nvinfo : EIATTR_CRS_STACK_SIZE
	.align		4
.L_57:
        /*0090*/ 	.byte	0x04, 0x1e
        /*0092*/ 	.short	(.L_59 - .L_58)
.L_58:
        /*0094*/ 	.word	0x00000000


	//----- nvinfo : EIATTR_CBANK_PARAM_SIZE
	.align		4
.L_59:
        /*0098*/ 	.byte	0x03, 0x19
        /*009a*/ 	.short	0x0038


	//----- nvinfo : EIATTR_PARAM_CBANK
	.align		4
        /*009c*/ 	.byte	0x04, 0x0a
        /*009e*/ 	.short	(.L_61 - .L_60)
	.align		4
.L_60:
        /*00a0*/ 	.word	index@(.nv.constant0._Z7calc_uvPiS_PfS0_S0_S0_S0_)
        /*00a4*/ 	.short	0x0380
        /*00a6*/ 	.short	0x0038


	//----- nvinfo : EIATTR_SW_WAR
	.align		4
.L_61:
        /*00a8*/ 	.byte	0x04, 0x36
        /*00aa*/ 	.short	(.L_63 - .L_62)
.L_62:
        /*00ac*/ 	.word	0x00000008
.L_63:


//--------------------- .nv.callgraph             --------------------------
	.section	.nv.callgraph,"",@"SHT_CUDA_CALLGRAPH"
	.align	4
	.sectionentsize	8
	.align		4
        /*0000*/ 	.word	0x00000000
	.align		4
        /*0004*/ 	.word	0xffffffff
	.align		4
        /*0008*/ 	.word	0x00000000
	.align		4
        /*000c*/ 	.word	0xfffffffe
	.align		4
        /*0010*/ 	.word	0x00000000
	.align		4
        /*0014*/ 	.word	0xfffffffd
	.align		4
        /*0018*/ 	.word	0x00000000
	.align		4
        /*001c*/ 	.word	0xfffffffc


//--------------------- .nv.constant4             --------------------------
	.section	.nv.constant4,"a",@progbits
	.align	8
	.align		8
.nv.constant4:
        /*0000*/ 	.dword	precalc_xorwow_matrix
	.align		8
        /*0008*/ 	.dword	precalc_xorwow_offset_matrix
	.align		8
        /*0010*/ 	.dword	mrg32k3aM1
	.align		8
        /*0018*/ 	.dword	mrg32k3aM2
	.align		8
        /*0020*/ 	.dword	mrg32k3aM1SubSeq
	.align		8
        /*0028*/ 	.dword	mrg32k3aM2SubSeq
	.align		8
        /*0030*/ 	.dword	mrg32k3aM1Seq
	.align		8
        /*0038*/ 	.dword	mrg32k3aM2Seq
	.align		8
        /*0040*/ 	.dword	__cudart_i2opi_f


//--------------------- .nv.constant3             --------------------------
	.section	.nv.constant3,"a",@progbits
	.align	8
.nv.constant3:
	.type		__cr_lgamma_table,@object
	.size		__cr_lgamma_table,(.L_8 - __cr_lgamma_table)
__cr_lgamma_table:
        /*0000*/ 	.byte	0x00, 0x00, 0x00, 0x00, 0x00, 0x00, 0x00, 0x00, 0x00, 0x00, 0x00, 0x00, 0x00, 0x00, 0x00, 0x00
        /*0010*/ 	.byte	0xef, 0x39, 0xfa, 0xfe, 0x42, 0x2e, 0xe6, 0x3f, 0x02, 0x20, 0x2a, 0xfa, 0x0b, 0xab, 0xfc, 0x3f
        /*0020*/ 	.byte	0xf9, 0x2c, 0x92, 0x7c, 0xa7, 0x6c, 0x09, 0x40, 0xc9, 0x79, 0x44, 0x3c, 0x64, 0x26, 0x13, 0x40
        /*0030*/ 	.byte	0xca, 0x01, 0xcf, 0x3a, 0x27, 0x51, 0x1a, 0x40, 0x30, 0xcc, 0x2d, 0xf3, 0xe1, 0x0c, 0x21, 0x40
        /*0040*/ 	.byte	0x0d, 0xb7, 0xfc, 0x82, 0x8e, 0x35, 0x25, 0x40
.L_8:


//--------------------- .text._Z8calc_psfPfS_S_   --------------------------
	.section	.text._Z8calc_psfPfS_S_,"ax",@progbits
	.align	128
        .global         _Z8calc_psfPfS_S_
        .type           _Z8calc_psfPfS_S_,@function
        .size           _Z8calc_psfPfS_S_,(.L_x_31 - _Z8calc_psfPfS_S_)
        .other          _Z8calc_psfPfS_S_,@"STO_CUDA_ENTRY STV_DEFAULT"
_Z8calc_psfPfS_S_:
.text._Z8calc_psfPfS_S_:
[----:B------:R-:W-:Y:S01]  /*0000*/  LDC R1, c[0x0][0x37c] ;  /* 0x0000df00ff017b82 */ /* 0x000fe20000000800 */
[----:B------:R-:W0:Y:S07]  /*0010*/  S2R R15, SR_CTAID.X ;  /* 0x00000000000f7919 */ /* 0x000e2e0000002500 */
[----:B------:R-:W1:Y:S01]  /*0020*/  LDC.64 R12, c[0x0][0x390] ;  /* 0x0000e400ff0c7b82 */ /* 0x000e620000000a00 */
[----:B------:R-:W-:Y:S01]  /*0030*/  UMOV UR4, 0xb2ff8f9d ;  /* 0xb2ff8f9d00047882 */ /* 0x000fe20000000000 */
[----:B------:R-:W-:Y:S01]  /*0040*/  UMOV UR5, 0x3ec455a5 ;  /* 0x3ec455a500057882 */ /* 0x000fe20000000000 */
[----:B------:R-:W0:Y:S01]  /*0050*/  S2R R0, SR_TID.X ;  /* 0x0000000000007919 */ /* 0x000e220000002100 */
[----:B------:R-:W2:Y:S01]  /*0060*/  LDCU.64 UR6, c[0x0][0x358] ;  /* 0x00006b00ff0677ac */ /* 0x000ea20008000a00 */
[----:B0-----:R-:W-:-:S05]  /*0070*/  IMAD R15, R15, 0x20, R0 ;  /* 0x000000200f0f7824 */ /* 0x001fca00078e0200 */
[----:B------:R-:W-:-:S04]  /*0080*/  SHF.R.S32.HI R0, RZ, 0x1f, R15 ;  /* 0x0000001fff007819 */ /* 0x000fc8000001140f */
[----:B------:R-:W-:-:S04]  /*0090*/  LEA.HI R0, R0, R15, RZ, 0xa ;  /* 0x0000000f00007211 */ /* 0x000fc800078f50ff */
[C---:B------:R-:W-:Y:S02]  /*00a0*/  LEA.HI.SX32 R14, R0.reuse, 0xfffffe00, 0x16 ;  /* 0xfffffe00000e7811 */ /* 0x040fe400078fb2ff */
[----:B------:R-:W-:Y:S02]  /*00b0*/  LOP3.LUT R0, R0, 0xfffffc00, RZ, 0xc0, !PT ;  /* 0xfffffc0000007812 */ /* 0x000fe400078ec0ff */
[----:B------:R-:W0:Y:S02]  /*00c0*/  I2F.F64 R2, R14 ;  /* 0x0000000e00027312 */ /* 0x000e240000201c00 */
[----:B------:R-:W-:-:S06]  /*00d0*/  IADD3 R0, PT, PT, R15, -0x200, -R0 ;  /* 0xfffffe000f007810 */ /* 0x000fcc0007ffe800 */
[----:B------:R-:W3:Y:S01]  /*00e0*/  I2F.F64 R6, R0 ;  /* 0x0000000000067312 */ /* 0x000ee20000201c00 */
[----:B0-----:R-:W-:Y:S01]  /*00f0*/  DMUL R8, R2, UR4 ;  /* 0x0000000402087c28 */ /* 0x001fe20008000000 */
[----:B-1----:R-:W-:-:S06]  /*0100*/  IMAD.WIDE R2, R15, 0x4, R12 ;  /* 0x000000040f027825 */ /* 0x002fcc00078e020c */
[----:B------:R0:W1:Y:S01]  /*0110*/  F2F.F32.F64 R4, R8 ;  /* 0x0000000800047310 */ /* 0x0000620000301000 */
[----:B---3--:R-:W-:Y:S01]  /*0120*/  DMUL R10, R6, UR4 ;  /* 0x00000004060a7c28 */ /* 0x008fe20008000000 */
[----:B------:R-:W-:-:S06]  /*0130*/  IMAD.MOV.U32 R6, RZ, RZ, RZ ;  /* 0x000000ffff067224 */ /* 0x000fcc00078e00ff */
[----:B--2---:R0:W3:Y:S04]  /*0140*/  F2F.F32.F64 R5, R10 ;  /* 0x0000000a00057310 */ /* 0x0040e80000301000 */
.L_x_6:
[----:B0-----:R-:W0:Y:S08]  /*0150*/  LDC.64 R10, c[0x0][0x388] ;  /* 0x0000e200ff0a7b82 */ /* 0x001e300000000a00 */
[----:B------:R-:W2:Y:S01]  /*0160*/  LDC.64 R8, c[0x0][0x380] ;  /* 0x0000e000ff087b82 */ /* 0x000ea20000000a00 */
[----:B0-----:R-:W-:-:S06]  /*0170*/  IMAD.WIDE.U32 R10, R6, 0x4, R10 ;  /* 0x00000004060a7825 */ /* 0x001fcc00078e000a */
[----:B------:R-:W4:Y:S01]  /*0180*/  LDG.E R10, desc[UR6][R10.64] ;  /* 0x000000060a0a7981 */ /* 0x000f22000c1e1900 */
[----:B--2---:R-:W-:-:S05]  /*0190*/  IMAD.WIDE.U32 R8, R6, 0x4, R8 ;  /* 0x0000000406087825 */ /* 0x004fca00078e0008 */
[----:B------:R-:W2:Y:S01]  /*01a0*/  LDG.E R13, desc[UR6][R8.64] ;  /* 0x00000006080d7981 */ /* 0x000ea2000c1e1900 */
[----:B------:R-:W-:-:S05]  /*01b0*/  VIADD R6, R6, 0x1 ;  /* 0x0000000106067836 */ /* 0x000fca0000000000 */
[----:B------:R-:W-:-:S04]  /*01c0*/  ISETP.NE.AND P1, PT, R6, 0x1efe10, PT ;  /* 0x001efe100600780c */ /* 0x000fc80003f25270 */
[----:B------:R-:W-:Y:S01]  /*01d0*/  P2R R19, PR, RZ, 0x2 ;  /* 0x00000002ff137803 */ /* 0x000fe20000000000 */
[----:B----4-:R-:W-:-:S04]  /*01e0*/  FMUL R0, R10, R10 ;  /* 0x0000000a0a007220 */ /* 0x010fc80000400000 */
[----:B--2---:R-:W-:-:S05]  /*01f0*/  FFMA R0, R13, R13, R0 ;  /* 0x0000000d0d007223 */ /* 0x004fca0000000000 */
[----:B------:R-:W-:-:S13]  /*0200*/  FSETP.GT.AND P0, PT, R0, 900, PT ;  /* 0x446100000000780b */ /* 0x000fda0003f04000 */
[----:B------:R-:W-:Y:S05]  /*0210*/  @!P0 BRA `(.L_x_0) ;  /* 0x0000000800148947 */ /* 0x000fea0003800000 */
[----:B---3--:R-:W-:Y:S01]  /*0220*/  FMUL R9, R5, R10 ;  /* 0x0000000a05097220 */ /* 0x008fe20000400000 */
[----:B------:R-:W-:Y:S01]  /*0230*/  UMOV UR4, 0x54442d18 ;  /* 0x54442d1800047882 */ /* 0x000fe20000000000 */
[----:B------:R-:W-:Y:S01]  /*0240*/  UMOV UR5, 0x401921fb ;  /* 0x401921fb00057882 */ /* 0x000fe20000000000 */
[----:B------:R-:W-:Y:S01]  /*0250*/  BSSY.RECONVERGENT B0, `(.L_x_1) ;  /* 0x000006c000007945 */ /* 0x000fe20003800200 */
[----:B-1----:R-:W-:-:S04]  /*0260*/  FFMA R10, R4, R13, R9 ;  /* 0x0000000d040a7223 */ /* 0x002fc80000000009 */
[----:B------:R-:W0:Y:S02]  /*0270*/  F2F.F64.F32 R8, R10 ;  /* 0x0000000a00087310 */ /* 0x000e240000201800 */
[----:B0-----:R-:W-:-:S06]  /*0280*/  DMUL R8, R8, UR4 ;  /* 0x0000000408087c28 */ /* 0x001fcc0008000000 */
[----:B------:R-:W0:Y:S02]  /*0290*/  F2F.F32.F64 R0, R8 ;  /* 0x0000000800007310 */ /* 0x000e240000301000 */
[C---:B0-----:R-:W-:Y:S01]  /*02a0*/  FMUL R11, R0.reuse, 0.63661974668502807617 ;  /* 0x3f22f983000b7820 */ /* 0x041fe20000400000 */
[----:B------:R-:W-:-:S05]  /*02b0*/  FSETP.GE.AND P0, PT, |R0|, 105615, PT ;  /* 0x47ce47800000780b */ /* 0x000fca0003f06200 */
[----:B------:R-:W0:Y:S02]  /*02c0*/  F2I.NTZ R20, R11 ;  /* 0x0000000b00147305 */ /* 0x000e240000203100 */
[----:B0-----:R-:W-:-:S05]  /*02d0*/  I2FP.F32.S32 R13, R20 ;  /* 0x00000014000d7245 */ /* 0x001fca0000201400 */
[----:B------:R-:W-:-:S04]  /*02e0*/  FFMA R12, R13, -1.5707962512969970703, R0 ;  /* 0xbfc90fda0d0c7823 */ /* 0x000fc80000000000 */
[----:B------:R-:W-:-:S04]  /*02f0*/  FFMA R12, R13, -7.5497894158615963534e-08, R12 ;  /* 0xb3a221680d0c7823 */ /* 0x000fc8000000000c */
[----:B------:R-:W-:Y:S01]  /*0300*/  FFMA R12, R13, -5.3903029534742383927e-15, R12 ;  /* 0xa7c234c50d0c7823 */ /* 0x000fe2000000000c */
[----:B------:R-:W-:Y:S06]  /*0310*/  @!P0 BRA `(.L_x_2) ;  /* 0x00000004007c8947 */ /* 0x000fec0003800000 */
[----:B------:R-:W-:-:S13]  /*0320*/  FSETP.NEU.AND P0, PT, |R0|, +INF , PT ;  /* 0x7f8000000000780b */ /* 0x000fda0003f0d200 */
[----:B------:R-:W-:Y:S01]  /*0330*/  @!P0 FMUL R12, RZ, R0 ;  /* 0x00000000ff0c8220 */ /* 0x000fe20000400000 */
[----:B------:R-:W-:Y:S01]  /*0340*/  @!P0 IMAD.MOV.U32 R20, RZ, RZ, RZ ;  /* 0x000000ffff148224 */ /* 0x000fe200078e00ff */
[----:B------:R-:W-:Y:S06]  /*0350*/  @!P0 BRA `(.L_x_2) ;  /* 0x00000004006c8947 */ /* 0x000fec0003800000 */
[----:B------:R-:W-:Y:S01]  /*0360*/  IMAD.SHL.U32 R9, R0, 0x100, RZ ;  /* 0x0000010000097824 */ /* 0x000fe200078e00ff */
[----:B------:R-:W-:Y:S01]  /*0370*/  MOV R8, RZ ;  /* 0x000000ff00087202 */ /* 0x000fe20000000f00 */
[----:B------:R-:W-:Y:S01]  /*0380*/  IMAD.MOV.U32 R20, RZ, RZ, RZ ;  /* 0x000000ffff147224 */ /* 0x000fe200078e00ff */
[----:B------:R-:W0:Y:S02]  /*0390*/  LDCU.64 UR8, c[0x4][0x40] ;  /* 0x01000800ff0877ac */ /* 0x000e240008000a00 */
[----:B------:R-:W-:Y:S01]  /*03a0*/  LOP3.LUT R21, R9, 0x80000000, RZ, 0xfc, !PT ;  /* 0x8000000009157812 */ /* 0x000fe200078efcff */
[----:B------:R-:W-:Y:S01]  /*03b0*/  UMOV UR5, URZ ;  /* 0x000000ff00057c82 */ /* 0x000fe20008000000 */
[----:B------:R-:W-:-:S05]  /*03c0*/  UMOV UR4, URZ ;  /* 0x000000ff00047c82 */ /* 0x000fca0008000000 */
.L_x_3:
[----:B0-----:R-:W-:Y:S02]  /*03d0*/  IMAD.U32 R12, RZ, RZ, UR8 ;  /* 0x00000008ff0c7e24 */ /* 0x001fe4000f8e00ff */
[----:B------:R-:W-:-:S05]  /*03e0*/  IMAD.U32 R13, RZ, RZ, UR9 ;  /* 0x00000009ff0d7e24 */ /* 0x000fca000f8e00ff */
[----:B------:R-:W2:Y:S01]  /*03f0*/  LDG.E.CONSTANT R10, desc[UR6][R12.64] ;  /* 0x000000060c0a7981 */ /* 0x000ea2000c1e9900 */
[----:B------:R-:W-:Y:S01]  /*0400*/  UIADD3 UR4, UPT, UPT, UR4, 0x1, URZ ;  /* 0x0000000104047890 */ /* 0x000fe2000fffe0ff */
[C---:B------:R-:W-:Y:S01]  /*0410*/  ISETP.EQ.AND P0, PT, R20.reuse, RZ, PT ;  /* 0x000000ff1400720c */ /* 0x040fe20003f02270 */
[----:B------:R-:W-:Y:S01]  /*0420*/  UIADD3 UR8, UP1, UPT, UR8, 0x4, URZ ;  /* 0x0000000408087890 */ /* 0x000fe2000ff3e0ff */
[C---:B------:R-:W-:Y:S01]  /*0430*/  ISETP.EQ.AND P1, PT, R20.reuse, 0x4, PT ;  /* 0x000000041400780c */ /* 0x040fe20003f22270 */
[----:B------:R-:W-:Y:S01]  /*0440*/  UISETP.NE.AND UP0, UPT, UR4, 0x6, UPT ;  /* 0x000000060400788c */ /* 0x000fe2000bf05270 */
[C---:B------:R-:W-:Y:S01]  /*0450*/  ISETP.EQ.AND P3, PT, R20.reuse, 0xc, PT ;  /* 0x0000000c1400780c */ /* 0x040fe20003f62270 */
[----:B------:R-:W-:Y:S01]  /*0460*/  UIADD3.X UR9, UPT, UPT, URZ, UR9, URZ, UP1, !UPT ;  /* 0x00000009ff097290 */ /* 0x000fe20008ffe4ff */
[C---:B------:R-:W-:Y:S02]  /*0470*/  ISETP.EQ.AND P4, PT, R20.reuse, 0x10, PT ;  /* 0x000000101400780c */ /* 0x040fe40003f82270 */
[----:B------:R-:W-:Y:S01]  /*0480*/  ISETP.EQ.AND P5, PT, R20, 0x14, PT ;  /* 0x000000141400780c */ /* 0x000fe20003fa2270 */
[----:B--2---:R-:W-:-:S03]  /*0490*/  IMAD.WIDE.U32 R10, R10, R21, RZ ;  /* 0x000000150a0a7225 */ /* 0x004fc600078e00ff */
[----:B------:R-:W-:-:S04]  /*04a0*/  IADD3 R9, P2, PT, R10, R8, RZ ;  /* 0x000000080a097210 */ /* 0x000fc80007f5e0ff */
[----:B------:R-:W-:Y:S01]  /*04b0*/  IADD3.X R8, PT, PT, R11, UR5, RZ, P2, !PT ;  /* 0x000000050b087c10 */ /* 0x000fe200097fe4ff */
[--C-:B------:R-:W-:Y:S01]  /*04c0*/  @P0 IMAD.MOV.U32 R7, RZ, RZ, R9.reuse ;  /* 0x000000ffff070224 */ /* 0x100fe200078e0009 */
[C---:B------:R-:W-:Y:S01]  /*04d0*/  ISETP.EQ.AND P2, PT, R20.reuse, 0x8, PT ;  /* 0x000000081400780c */ /* 0x040fe20003f42270 */
[--C-:B------:R-:W-:Y:S02]  /*04e0*/  @P1 IMAD.MOV.U32 R15, RZ, RZ, R9.reuse ;  /* 0x000000ffff0f1224 */ /* 0x100fe400078e0009 */
[--C-:B------:R-:W-:Y:S02]  /*04f0*/  @P3 IMAD.MOV.U32 R17, RZ, RZ, R9.reuse ;  /* 0x000000ffff113224 */ /* 0x100fe400078e0009 */
[--C-:B------:R-:W-:Y:S02]  /*0500*/  @P4 IMAD.MOV.U32 R18, RZ, RZ, R9.reuse ;  /* 0x000000ffff124224 */ /* 0x100fe400078e0009 */
[----:B------:R-:W-:Y:S02]  /*0510*/  @P5 IMAD.MOV.U32 R14, RZ, RZ, R9 ;  /* 0x000000ffff0e5224 */ /* 0x000fe400078e0009 */
[----:B------:R-:W-:-:S04]  /*0520*/  VIADD R20, R20, 0x4 ;  /* 0x0000000414147836 */ /* 0x000fc80000000000 */
[----:B------:R-:W-:Y:S01]  /*0530*/  @P2 MOV R16, R9 ;  /* 0x0000000900102202 */ /* 0x000fe20000000f00 */
[----:B------:R-:W-:Y:S06]  /*0540*/  BRA.U UP0, `(.L_x_3) ;  /* 0xfffffffd00a07547 */ /* 0x000fec000b83ffff */
[----:B------:R-:W-:Y:S01]  /*0550*/  SHF.R.U32.HI R9, RZ, 0x17, R0 ;  /* 0x00000017ff097819 */ /* 0x000fe20000011600 */
[----:B------:R-:W-:Y:S03]  /*0560*/  BSSY.RECONVERGENT B1, `(.L_x_4) ;  /* 0x0000028000017945 */ /* 0x000fe60003800200 */
[C---:B------:R-:W-:Y:S02]  /*0570*/  LOP3.LUT R10, R9.reuse, 0xe0, RZ, 0xc0, !PT ;  /* 0x000000e0090a7812 */ /* 0x040fe400078ec0ff */
[----:B------:R-:W-:-:S03]  /*0580*/  LOP3.LUT P6, RZ, R9, 0x1f, RZ, 0xc0, !PT ;  /* 0x0000001f09ff7812 */ /* 0x000fc600078cc0ff */
[----:B------:R-:W-:-:S05]  /*0590*/  VIADD R10, R10, 0xffffff80 ;  /* 0xffffff800a0a7836 */ /* 0x000fca0000000000 */
[----:B------:R-:W-:-:S04]  /*05a0*/  SHF.R.U32.HI R10, RZ, 0x5, R10 ;  /* 0x00000005ff0a7819 */ /* 0x000fc8000001160a */
[----:B------:R-:W-:-:S04]  /*05b0*/  LEA R13, -R10, RZ, 0x2 ;  /* 0x000000ff0a0d7211 */ /* 0x000fc800078e11ff */
[C---:B------:R-:W-:Y:S02]  /*05c0*/  ISETP.EQ.AND P3, PT, R13.reuse, -0x18, PT ;  /* 0xffffffe80d00780c */ /* 0x040fe40003f62270 */
[C---:B------:R-:W-:Y:S02]  /*05d0*/  ISETP.EQ.AND P4, PT, R13.reuse, -0x14, PT ;  /* 0xffffffec0d00780c */ /* 0x040fe40003f82270 */
[C---:B------:R-:W-:Y:S02]  /*05e0*/  ISETP.EQ.AND P0, PT, R13.reuse, -0x10, PT ;  /* 0xfffffff00d00780c */ /* 0x040fe40003f02270 */
[C---:B------:R-:W-:Y:S02]  /*05f0*/  ISETP.EQ.AND P1, PT, R13.reuse, -0xc, PT ;  /* 0xfffffff40d00780c */ /* 0x040fe40003f22270 */
[C---:B------:R-:W-:Y:S02]  /*0600*/  ISETP.EQ.AND P2, PT, R13.reuse, -0x8, PT ;  /* 0xfffffff80d00780c */ /* 0x040fe40003f42270 */
[----:B------:R-:W-:-:S03]  /*0610*/  ISETP.EQ.AND P5, PT, R13, 0x4, PT ;  /* 0x000000040d00780c */ /* 0x000fc60003fa2270 */
[--C-:B------:R-:W-:Y:S01]  /*0620*/  @P3 IMAD.MOV.U32 R12, RZ, RZ, R7.reuse ;  /* 0x000000ffff0c3224 */ /* 0x100fe200078e0007 */
[C---:B------:R-:W-:Y:S01]  /*0630*/  ISETP.EQ.AND P3, PT, R13.reuse, -0x4, PT ;  /* 0xfffffffc0d00780c */ /* 0x040fe20003f62270 */
[----:B------:R-:W-:Y:S02]  /*0640*/  @P4 IMAD.MOV.U32 R10, RZ, RZ, R7 ;  /* 0x000000ffff0a4224 */ /* 0x000fe400078e0007 */
[--C-:B------:R-:W-:Y:S01]  /*0650*/  @P4 IMAD.MOV.U32 R12, RZ, RZ, R15.reuse ;  /* 0x000000ffff0c4224 */ /* 0x100fe200078e000f */
[----:B------:R-:W-:Y:S01]  /*0660*/  ISETP.EQ.AND P4, PT, R13, RZ, PT ;  /* 0x000000ff0d00720c */ /* 0x000fe20003f82270 */
[----:B------:R-:W-:Y:S01]  /*0670*/  @P0 IMAD.MOV.U32 R10, RZ, RZ, R15 ;  /* 0x000000ffff0a0224 */ /* 0x000fe200078e000f */
[----:B------:R-:W-:Y:S01]  /*0680*/  @P0 MOV R12, R16 ;  /* 0x00000010000c0202 */ /* 0x000fe20000000f00 */
[----:B------:R-:W-:Y:S02]  /*0690*/  @P1 IMAD.MOV.U32 R10, RZ, RZ, R16 ;  /* 0x000000ffff0a1224 */ /* 0x000fe400078e0010 */
[----:B------:R-:W-:-:S02]  /*06a0*/  @P1 IMAD.MOV.U32 R12, RZ, RZ, R17 ;  /* 0x000000ffff0c1224 */ /* 0x000fc400078e0011 */
[----:B------:R-:W-:Y:S02]  /*06b0*/  @P2 IMAD.MOV.U32 R10, RZ, RZ, R17 ;  /* 0x000000ffff0a2224 */ /* 0x000fe400078e0011 */
[----:B------:R-:W-:Y:S01]  /*06c0*/  @P2 IMAD.MOV.U32 R12, RZ, RZ, R18 ;  /* 0x000000ffff0c2224 */ /* 0x000fe200078e0012 */
[----:B------:R-:W-:Y:S01]  /*06d0*/  @P3 MOV R10, R18 ;  /* 0x00000012000a3202 */ /* 0x000fe20000000f00 */
[--C-:B------:R-:W-:Y:S02]  /*06e0*/  @P3 IMAD.MOV.U32 R12, RZ, RZ, R14.reuse ;  /* 0x000000ffff0c3224 */ /* 0x100fe400078e000e */
[----:B------:R-:W-:Y:S02]  /*06f0*/  @P4 IMAD.MOV.U32 R10, RZ, RZ, R14 ;  /* 0x000000ffff0a4224 */ /* 0x000fe400078e000e */
[--C-:B------:R-:W-:Y:S02]  /*0700*/  @P4 IMAD.MOV.U32 R12, RZ, RZ, R8.reuse ;  /* 0x000000ffff0c4224 */ /* 0x100fe400078e0008 */
[----:B------:R-:W-:Y:S01]  /*0710*/  @P5 IMAD.MOV.U32 R10, RZ, RZ, R8 ;  /* 0x000000ffff0a5224 */ /* 0x000fe200078e0008 */
[----:B------:R-:W-:Y:S06]  /*0720*/  @!P6 BRA `(.L_x_5) ;  /* 0x00000000002ce947 */ /* 0x000fec0003800000 */
[----:B------:R-:W-:Y:S01]  /*0730*/  @P0 MOV R11, R7 ;  /* 0x00000007000b0202 */ /* 0x000fe20000000f00 */
[----:B------:R-:W-:Y:S01]  /*0740*/  @P1 IMAD.MOV.U32 R11, RZ, RZ, R15 ;  /* 0x000000ffff0b1224 */ /* 0x000fe200078e000f */
[----:B------:R-:W-:Y:S01]  /*0750*/  ISETP.EQ.AND P0, PT, R13, 0x8, PT ;  /* 0x000000080d00780c */ /* 0x000fe20003f02270 */
[----:B------:R-:W-:Y:S01]  /*0760*/  @P2 IMAD.MOV.U32 R11, RZ, RZ, R16 ;  /* 0x000000ffff0b2224 */ /* 0x000fe200078e0010 */
[----:B------:R-:W-:Y:S01]  /*0770*/  LOP3.LUT R9, R9, 0x1f, RZ, 0xc0, !PT ;  /* 0x0000001f09097812 */ /* 0x000fe200078ec0ff */
[----:B------:R-:W-:Y:S02]  /*0780*/  @P3 IMAD.MOV.U32 R11, RZ, RZ, R17 ;  /* 0x000000ffff0b3224 */ /* 0x000fe400078e0011 */
[----:B------:R-:W-:Y:S01]  /*0790*/  @P4 IMAD.MOV.U32 R11, RZ, RZ, R18 ;  /* 0x000000ffff0b4224 */ /* 0x000fe200078e0012 */
[----:B------:R-:W-:Y:S02]  /*07a0*/  @P5 MOV R11, R14 ;  /* 0x0000000e000b5202 */ /* 0x000fe40000000f00 */
[----:B------:R-:W-:-:S05]  /*07b0*/  SHF.L.W.U32.HI R12, R10, R9, R12 ;  /* 0x000000090a0c7219 */ /* 0x000fca0000010e0c */
[----:B------:R-:W-:-:S05]  /*07c0*/  @P0 IMAD.MOV.U32 R11, RZ, RZ, R8 ;  /* 0x000000ffff0b0224 */ /* 0x000fca00078e0008 */
[----:B------:R-:W-:-:S07]  /*07d0*/  SHF.L.W.U32.HI R10, R11, R9, R10 ;  /* 0x000000090b0a7219 */ /* 0x000fce0000010e0a */
.L_x_5:
[----:B------:R-:W-:Y:S05]  /*07e0*/  BSYNC.RECONVERGENT B1 ;  /* 0x0000000000017941 */ /* 0x000fea0003800200 */
.L_x_4:
[C---:B------:R-:W-:Y:S01]  /*07f0*/  SHF.L.W.U32.HI R13, R10.reuse, 0x2, R12 ;  /* 0x000000020a0d7819 */ /* 0x040fe20000010e0c */
[----:B------:R-:W-:Y:S01]  /*0800*/  IMAD.SHL.U32 R8, R10, 0x4, RZ ;  /* 0x000000040a087824 */ /* 0x000fe200078e00ff */
[----:B------:R-:W-:Y:S01]  /*0810*/  UMOV UR4, 0x54442d19 ;  /* 0x54442d1900047882 */ /* 0x000fe20000000000 */
[----:B------:R-:W-:Y:S01]  /*0820*/  UMOV UR5, 0x3bf921fb ;  /* 0x3bf921fb00057882 */ /* 0x000fe20000000000 */
[----:B------:R-:W-:Y:S02]  /*0830*/  SHF.R.S32.HI R9, RZ, 0x1f, R13 ;  /* 0x0000001fff097819 */ /* 0x000fe4000001140d */
[----:B------:R-:W-:Y:S02]  /*0840*/  ISETP.GE.AND P0, PT, R0, RZ, PT ;  /* 0x000000ff0000720c */ /* 0x000fe40003f06270 */
[C---:B------:R-:W-:Y:S02]  /*0850*/  LOP3.LUT R8, R9.reuse, R8, RZ, 0x3c, !PT ;  /* 0x0000000809087212 */ /* 0x040fe400078e3cff */
[----:B------:R-:W-:-:S02]  /*0860*/  LOP3.LUT R9, R9, R13, RZ, 0x3c, !PT ;  /* 0x0000000d09097212 */ /* 0x000fc400078e3cff */
[----:B------:R-:W-:Y:S02]  /*0870*/  SHF.R.U32.HI R12, RZ, 0x1e, R12 ;  /* 0x0000001eff0c7819 */ /* 0x000fe4000001160c */
[C---:B------:R-:W-:Y:S02]  /*0880*/  LOP3.LUT R0, R13.reuse, R0, RZ, 0x3c, !PT ;  /* 0x000000000d007212 */ /* 0x040fe400078e3cff */
[----:B------:R-:W0:Y:S01]  /*0890*/  I2F.F64.S64 R8, R8 ;  /* 0x0000000800087312 */ /* 0x000e220000301c00 */
[----:B------:R-:W-:Y:S02]  /*08a0*/  LEA.HI R20, R13, R12, RZ, 0x1 ;  /* 0x0000000c0d147211 */ /* 0x000fe400078f08ff */
[----:B------:R-:W-:-:S03]  /*08b0*/  ISETP.GE.AND P1, PT, R0, RZ, PT ;  /* 0x000000ff0000720c */ /* 0x000fc60003f26270 */
[----:B------:R-:W-:-:S04]  /*08c0*/  IMAD.MOV R0, RZ, RZ, -R20 ;  /* 0x000000ffff007224 */ /* 0x000fc800078e0a14 */
[----:B------:R-:W-:Y:S01]  /*08d0*/  @!P0 IMAD.MOV.U32 R20, RZ, RZ, R0 ;  /* 0x000000ffff148224 */ /* 0x000fe200078e0000 */
[----:B0-----:R-:W-:-:S10]  /*08e0*/  DMUL R10, R8, UR4 ;  /* 0x00000004080a7c28 */ /* 0x001fd40008000000 */
[----:B------:R-:W0:Y:S02]  /*08f0*/  F2F.F32.F64 R10, R10 ;  /* 0x0000000a000a7310 */ /* 0x000e240000301000 */
[----:B0-----:R-:W-:-:S07]  /*0900*/  FSEL R12, -R10, R10, !P1 ;  /* 0x0000000a0a0c7208 */ /* 0x001fce0004800100 */
.L_x_2:
[----:B------:R-:W-:Y:S05]  /*0910*/  BSYNC.RECONVERGENT B0 ;  /* 0x0000000000007941 */ /* 0x000fea0003800200 */
.L_x_1:
[----:B------:R-:W2:Y:S01]  /*0920*/  LDG.E R8, desc[UR6][R2.64] ;  /* 0x0000000602087981 */ /* 0x000ea2000c1e1900 */
[----:B------:R-:W-:Y:S01]  /*0930*/  MOV R10, 0x37cbac00 ;  /* 0x37cbac00000a7802 */ /* 0x000fe20000000f00 */
[----:B------:R-:W-:Y:S01]  /*0940*/  FMUL R9, R12, R12 ;  /* 0x0000000c0c097220 */ /* 0x000fe20000400000 */
[----:B------:R-:W-:Y:S01]  /*0950*/  LOP3.LUT R0, R20, 0x1, RZ, 0xc0, !PT ;  /* 0x0000000114007812 */ /* 0x000fe200078ec0ff */
[----:B------:R-:W-:Y:S02]  /*0960*/  IMAD.MOV.U32 R11, RZ, RZ, 0x3e2aaaa8 ;  /* 0x3e2aaaa8ff0b7424 */ /* 0x000fe400078e00ff */
[----:B------:R-:W-:Y:S01]  /*0970*/  FFMA R10, R9, R10, -0.0013887860113754868507 ;  /* 0xbab607ed090a7423 */ /* 0x000fe2000000000a */
[----:B------:R-:W-:Y:S01]  /*0980*/  ISETP.NE.U32.AND P0, PT, R0, 0x1, PT ;  /* 0x000000010000780c */ /* 0x000fe20003f05070 */
[----:B------:R-:W-:Y:S02]  /*0990*/  IMAD.MOV.U32 R0, RZ, RZ, 0x3c0885e4 ;  /* 0x3c0885e4ff007424 */ /* 0x000fe400078e00ff */
[----:B------:R-:W-:Y:S01]  /*09a0*/  VIADD R20, R20, 0x1 ;  /* 0x0000000114147836 */ /* 0x000fe20000000000 */
[----:B------:R-:W-:-:S02]  /*09b0*/  FSEL R10, R10, -0.00019574658654164522886, P0 ;  /* 0xb94d41530a0a7808 */ /* 0x000fc40000000000 */
[----:B------:R-:W-:Y:S02]  /*09c0*/  FSEL R0, R0, 0.041666727513074874878, !P0 ;  /* 0x3d2aaabb00007808 */ /* 0x000fe40004000000 */
[----:B------:R-:W-:Y:S02]  /*09d0*/  FSEL R11, -R11, -0.4999999701976776123, !P0 ;  /* 0xbeffffff0b0b7808 */ /* 0x000fe40004000100 */
[----:B------:R-:W-:Y:S01]  /*09e0*/  LOP3.LUT P1, RZ, R20, 0x2, RZ, 0xc0, !PT ;  /* 0x0000000214ff7812 */ /* 0x000fe2000782c0ff */
[----:B------:R-:W-:Y:S01]  /*09f0*/  FFMA R10, R9, R10, R0 ;  /* 0x0000000a090a7223 */ /* 0x000fe20000000000 */
[----:B------:R-:W-:-:S03]  /*0a00*/  FSEL R0, R12, 1, !P0 ;  /* 0x3f8000000c007808 */ /* 0x000fc60004000000 */
[C---:B------:R-:W-:Y:S02]  /*0a10*/  FFMA R10, R9.reuse, R10, R11 ;  /* 0x0000000a090a7223 */ /* 0x040fe4000000000b */
[----:B------:R-:W-:-:S04]  /*0a20*/  FFMA R9, R9, R0, RZ ;  /* 0x0000000009097223 */ /* 0x000fc800000000ff */
[----:B------:R-:W-:-:S04]  /*0a30*/  FFMA R9, R9, R10, R0 ;  /* 0x0000000a09097223 */ /* 0x000fc80000000000 */
[----:B------:R-:W-:-:S04]  /*0a40*/  @P1 FADD R9, RZ, -R9 ;  /* 0x80000009ff091221 */ /* 0x000fc80000000000 */
[----:B--2---:R-:W-:-:S05]  /*0a50*/  FADD R9, R9, R8 ;  /* 0x0000000809097221 */ /* 0x004fca0000000000 */
[----:B------:R0:W-:Y:S02]  /*0a60*/  STG.E desc[UR6][R2.64], R9 ;  /* 0x0000000902007986 */ /* 0x0001e4000c101906 */
.L_x_0:
[----:B------:R-:W-:-:S13]  /*0a70*/  ISETP.NE.AND P0, PT, R19, RZ, PT ;  /* 0x000000ff1300720c */ /* 0x000fda0003f05270 */
[----:B------:R-:W-:Y:S05]  /*0a80*/  @P0 BRA `(.L_x_6) ;  /* 0xfffffff400b00947 */ /* 0x000fea000383ffff */
[----:B------:R-:W-:Y:S05]  /*0a90*/  EXIT ;  /* 0x000000000000794d */ /* 0x000fea0003800000 */
.L_x_7:
[----:B------:R-:W-:-:S00]  /*0aa0*/  BRA `(.L_x_7) ;  /* 0xfffffffc00fc7947 */ /* 0x000fc0000383ffff */
[----:B------:R-:W-:-:S00]  /*0ab0*/  NOP ;  /* 0x0000000000007918 */ /* 0x000fc00000000000 */
        /* <DEDUP_REMOVED lines=12> */
.L_x_31:


//--------------------- .text._Z7calc_uvPiS_PfS0_S0_S0_S0_ --------------------------
	.section	.text._Z7calc_uvPiS_PfS0_S0_S0_S0_,"ax",@progbits
	.align	128
        .global         _Z7calc_uvPiS_PfS0_S0_S0_S0_
        .type           _Z7calc_uvPiS_PfS0_S0_S0_S0_,@function
        .size           _Z7calc_uvPiS_PfS0_S0_S0_S0_,(.L_x_30 - _Z7calc_uvPiS_PfS0_S0_S0_S0_)
        .other          _Z7calc_uvPiS_PfS0_S0_S0_S0_,@"STO_CUDA_ENTRY STV_DEFAULT"
_Z7calc_uvPiS_PfS0_S0_S0_S0_:
.text._Z7calc_uvPiS_PfS0_S0_S0_S0_:
[----:B------:R-:W-:Y:S08]  /*0000*/  LDC R1, c[0x0][0x37c] ;  /* 0x0000df00ff017b82 */ /* 0x000ff00000000800 */
[----:B------:R-:W0:Y:S01]  /*0010*/  LDC.64 R2, c[0x0][0x3a0] ;  /* 0x0000e800ff027b82 */ /* 0x000e220000000a00 */
[----:B------:R-:W0:Y:S02]  /*0020*/  LDCU.64 UR4, c[0x0][0x358] ;  /* 0x00006b00ff0477ac */ /* 0x000e240008000a00 */
[----:B0-----:R-:W2:Y:S01]  /*0030*/  LDG.E R0, desc[UR4][R2.64] ;  /* 0x0000000402007981 */ /* 0x001ea2000c1e1900 */
[----:B------:R-:W0:Y:S01]  /*0040*/  MUFU.RCP64H R5, 299799808 ;  /* 0x41b1de9500057908 */ /* 0x000e220000001800 */
[----:B------:R-:W-:-:S02]  /*0050*/  HFMA2 R4, -RZ, RZ, 0, 5.9604644775390625e-08 ;  /* 0x00000001ff047431 */ /* 0x000fc400000001ff */
[----:B------:R-:W-:Y:S01]  /*0060*/  IMAD.MOV.U32 R10, RZ, RZ, -0x40000000 ;  /* 0xc0000000ff0a7424 */ /* 0x000fe200078e00ff */
[----:B------:R-:W1:Y:S01]  /*0070*/  S2R R12, SR_CTAID.X ;  /* 0x00000000000c7919 */ /* 0x000e620000002500 */
[----:B------:R-:W-:Y:S01]  /*0080*/  IMAD.MOV.U32 R11, RZ, RZ, 0x41b1de95 ;  /* 0x41b1de95ff0b7424 */ /* 0x000fe200078e00ff */
[----:B------:R-:W1:Y:S05]  /*0090*/  S2R R13, SR_TID.X ;  /* 0x00000000000d7919 */ /* 0x000e6a0000002100 */
[----:B0-----:R-:W-:-:S08]  /*00a0*/  DFMA R6, R4, -R10, 1 ;  /* 0x3ff000000406742b */ /* 0x001fd0000000080a */
[----:B------:R-:W-:-:S08]  /*00b0*/  DFMA R6, R6, R6, R6 ;  /* 0x000000060606722b */ /* 0x000fd00000000006 */
[----:B------:R-:W-:-:S08]  /*00c0*/  DFMA R4, R4, R6, R4 ;  /* 0x000000060404722b */ /* 0x000fd00000000004 */
[----:B------:R-:W-:-:S08]  /*00d0*/  DFMA R8, R4, -R10, 1 ;  /* 0x3ff000000408742b */ /* 0x000fd0000000080a */
[----:B------:R-:W-:Y:S01]  /*00e0*/  DFMA R4, R4, R8, R4 ;  /* 0x000000080404722b */ /* 0x000fe20000000004 */
[----:B--2---:R-:W0:Y:S07]  /*00f0*/  F2F.F64.F32 R6, R0 ;  /* 0x0000000000067310 */ /* 0x004e2e0000201800 */
[----:B0-----:R-:W-:Y:S01]  /*0100*/  DMUL R8, R6, R4 ;  /* 0x0000000406087228 */ /* 0x001fe20000000000 */
[----:B------:R-:W-:-:S07]  /*0110*/  FSETP.GEU.AND P1, PT, |R7|, 6.5827683646048100446e-37, PT ;  /* 0x036000000700780b */ /* 0x000fce0003f2e200 */
[----:B------:R-:W-:-:S08]  /*0120*/  DFMA R2, R8, -R10, R6 ;  /* 0x8000000a0802722b */ /* 0x000fd00000000006 */
[----:B------:R-:W-:Y:S01]  /*0130*/  DFMA R4, R4, R2, R8 ;  /* 0x000000020404722b */ /* 0x000fe20000000008 */
[----:B-1----:R-:W-:Y:S01]  /*0140*/  IMAD R8, R12, 0x20, R13 ;  /* 0x000000200c087824 */ /* 0x002fe200078e020d */
[----:B------:R-:W-:-:S03]  /*0150*/  MOV R3, 0x41b1de95 ;  /* 0x41b1de9500037802 */ /* 0x000fc60000000f00 */
[----:B------:R-:W-:-:S05]  /*0160*/  IMAD.SHL.U32 R8, R8, 0x8, RZ ;  /* 0x0000000808087824 */ /* 0x000fca00078e00ff */
[----:B------:R-:W-:-:S05]  /*0170*/  FFMA R2, RZ, 22.233682632446289062, R5 ;  /* 0x41b1de95ff027823 */ /* 0x000fca0000000005 */
[----:B------:R-:W-:Y:S01]  /*0180*/  FSETP.GT.AND P0, PT, |R2|, 1.469367938527859385e-39, PT ;  /* 0x001000000200780b */ /* 0x000fe20003f04200 */
[----:B------:R-:W-:-:S12]  /*0190*/  IMAD.MOV.U32 R2, RZ, RZ, -0x40000000 ;  /* 0xc0000000ff027424 */ /* 0x000fd800078e00ff */
[----:B------:R-:W-:Y:S05]  /*01a0*/  @P0 BRA P1, `(.L_x_8) ;  /* 0x0000000000180947 */ /* 0x000fea0000800000 */
[----:B------:R-:W-:Y:S01]  /*01b0*/  IMAD.MOV.U32 R4, RZ, RZ, R6 ;  /* 0x000000ffff047224 */ /* 0x000fe200078e0006 */
[----:B------:R-:W-:Y:S02]  /*01c0*/  MOV R5, R7 ;  /* 0x0000000700057202 */ /* 0x000fe40000000f00 */
[----:B------:R-:W-:-:S07]  /*01d0*/  MOV R0, 0x1f0 ;  /* 0x000001f000007802 */ /* 0x000fce0000000f00 */
[----:B------:R-:W-:Y:S05]  /*01e0*/  CALL.REL.NOINC `($__internal_0_$__cuda_sm20_div_rn_f64_full) ;  /* 0x0000002400087944 */ /* 0x000fea0003c00000 */
[----:B------:R-:W-:Y:S02]  /*01f0*/  IMAD.MOV.U32 R4, RZ, RZ, R18 ;  /* 0x000000ffff047224 */ /* 0x000fe400078e0012 */
[----:B------:R-:W-:-:S07]  /*0200*/  IMAD.MOV.U32 R5, RZ, RZ, R19 ;  /* 0x000000ffff057224 */ /* 0x000fce00078e0013 */
.L_x_8:
[----:B------:R-:W0:Y:S08]  /*0210*/  LDC.64 R14, c[0x0][0x388] ;  /* 0x0000e200ff0e7b82 */ /* 0x000e300000000a00 */
[----:B------:R-:W1:Y:S08]  /*0220*/  LDC.64 R12, c[0x0][0x380] ;  /* 0x0000e000ff0c7b82 */ /* 0x000e700000000a00 */
[----:B------:R-:W2:Y:S01]  /*0230*/  LDC.64 R16, c[0x0][0x390] ;  /* 0x0000e400ff107b82 */ /* 0x000ea20000000a00 */
[----:B0-----:R-:W-:-:S07]  /*0240*/  IMAD.WIDE R14, R8, 0x4, R14 ;  /* 0x00000004080e7825 */ /* 0x001fce00078e020e */
[----:B------:R-:W0:Y:S01]  /*0250*/  LDC.64 R20, c[0x0][0x3a8] ;  /* 0x0000ea00ff147b82 */ /* 0x000e220000000a00 */
[----:B------:R-:W2:Y:S01]  /*0260*/  LDG.E R7, desc[UR4][R14.64] ;  /* 0x000000040e077981 */ /* 0x000ea2000c1e1900 */
[----:B-1----:R-:W-:-:S05]  /*0270*/  IMAD.WIDE R12, R8, 0x4, R12 ;  /* 0x00000004080c7825 */ /* 0x002fca00078e020c */
[----:B------:R-:W3:Y:S01]  /*0280*/  LDG.E R9, desc[UR4][R12.64] ;  /* 0x000000040c097981 */ /* 0x000ee2000c1e1900 */
[----:B--2---:R-:W-:-:S06]  /*0290*/  IMAD.WIDE R6, R7, 0x4, R16 ;  /* 0x0000000407067825 */ /* 0x004fcc00078e0210 */
[----:B------:R-:W2:Y:S01]  /*02a0*/  LDG.E R6, desc[UR4][R6.64] ;  /* 0x0000000406067981 */ /* 0x000ea2000c1e1900 */
[----:B---3--:R-:W-:-:S06]  /*02b0*/  IMAD.WIDE R16, R9, 0x4, R16 ;  /* 0x0000000409107825 */ /* 0x008fcc00078e0210 */
[----:B------:R-:W2:Y:S01]  /*02c0*/  LDG.E R17, desc[UR4][R16.64] ;  /* 0x0000000410117981 */ /* 0x000ea2000c1e1900 */
[----:B------:R-:W1:Y:S01]  /*02d0*/  LDC.64 R22, c[0x0][0x3a0] ;  /* 0x0000e800ff167b82 */ /* 0x000e620000000a00 */
[----:B--2---:R-:W-:-:S04]  /*02e0*/  FADD R0, R6, -R17 ;  /* 0x8000001106007221 */ /* 0x004fc80000000000 */
[----:B------:R-:W2:Y:S02]  /*02f0*/  F2F.F64.F32 R10, R0 ;  /* 0x00000000000a7310 */ /* 0x000ea40000201800 */
[----:B--2---:R-:W-:-:S10]  /*0300*/  DMUL R18, R10, R4 ;  /* 0x000000040a127228 */ /* 0x004fd40000000000 */
[----:B------:R-:W2:Y:S01]  /*0310*/  F2F.F32.F64 R19, R18 ;  /* 0x0000001200137310 */ /* 0x000ea20000301000 */
[----:B0-----:R-:W-:-:S05]  /*0320*/  IMAD.WIDE R10, R8, 0x4, R20 ;  /* 0x00000004080a7825 */ /* 0x001fca00078e0214 */
[----:B--2---:R0:W-:Y:S04]  /*0330*/  STG.E desc[UR4][R10.64], R19 ;  /* 0x000000130a007986 */ /* 0x0041e8000c101904 */
[----:B-1----:R-:W2:Y:S01]  /*0340*/  LDG.E R22, desc[UR4][R22.64] ;  /* 0x0000000416167981 */ /* 0x002ea2000c1e1900 */
[----:B------:R-:W1:Y:S01]  /*0350*/  MUFU.RCP64H R7, 299799808 ;  /* 0x41b1de9500077908 */ /* 0x000e620000001800 */
[----:B------:R-:W-:Y:S01]  /*0360*/  MOV R4, 0xc0000000 ;  /* 0xc000000000047802 */ /* 0x000fe20000000f00 */
[----:B------:R-:W-:Y:S02]  /*0370*/  IMAD.MOV.U32 R5, RZ, RZ, 0x41b1de95 ;  /* 0x41b1de95ff057424 */ /* 0x000fe400078e00ff */
[----:B------:R-:W-:-:S06]  /*0380*/  IMAD.MOV.U32 R6, RZ, RZ, 0x1 ;  /* 0x00000001ff067424 */ /* 0x000fcc00078e00ff */
[----:B-1----:R-:W-:-:S08]  /*0390*/  DFMA R16, R6, -R4, 1 ;  /* 0x3ff000000610742b */ /* 0x002fd00000000804 */
[----:B------:R-:W-:-:S08]  /*03a0*/  DFMA R16, R16, R16, R16 ;  /* 0x000000101010722b */ /* 0x000fd00000000010 */
[----:B------:R-:W-:-:S08]  /*03b0*/  DFMA R16, R6, R16, R6 ;  /* 0x000000100610722b */ /* 0x000fd00000000006 */
[----:B------:R-:W-:-:S08]  /*03c0*/  DFMA R20, R16, -R4, 1 ;  /* 0x3ff000001014742b */ /* 0x000fd00000000804 */
[----:B------:R-:W-:Y:S01]  /*03d0*/  DFMA R20, R16, R20, R16 ;  /* 0x000000141014722b */ /* 0x000fe20000000010 */
[----:B--2---:R-:W1:Y:S07]  /*03e0*/  F2F.F64.F32 R6, R22 ;  /* 0x0000001600067310 */ /* 0x004e6e0000201800 */
[----:B-1----:R-:W-:-:S08]  /*03f0*/  DMUL R16, R20, R6 ;  /* 0x0000000614107228 */ /* 0x002fd00000000000 */
[----:B------:R-:W-:-:S08]  /*0400*/  DFMA R4, R16, -R4, R6 ;  /* 0x800000041004722b */ /* 0x000fd00000000006 */
[----:B------:R-:W-:Y:S01]  /*0410*/  DFMA R4, R20, R4, R16 ;  /* 0x000000041404722b */ /* 0x000fe20000000010 */
[----:B------:R-:W-:-:S09]  /*0420*/  FSETP.GEU.AND P1, PT, |R7|, 6.5827683646048100446e-37, PT ;  /* 0x036000000700780b */ /* 0x000fd20003f2e200 */
[----:B------:R-:W-:-:S05]  /*0430*/  FFMA R0, RZ, 22.233682632446289062, R5 ;  /* 0x41b1de95ff007823 */ /* 0x000fca0000000005 */
[----:B------:R-:W-:-:S13]  /*0440*/  FSETP.GT.AND P0, PT, |R0|, 1.469367938527859385e-39, PT ;  /* 0x001000000000780b */ /* 0x000fda0003f04200 */
[----:B0-----:R-:W-:Y:S05]  /*0450*/  @P0 BRA P1, `(.L_x_9) ;  /* 0x0000000000180947 */ /* 0x001fea0000800000 */
[----:B------:R-:W-:Y:S01]  /*0460*/  MOV R4, R6 ;  /* 0x0000000600047202 */ /* 0x000fe20000000f00 */
[----:B------:R-:W-:Y:S01]  /*0470*/  IMAD.MOV.U32 R5, RZ, RZ, R7 ;  /* 0x000000ffff057224 */ /* 0x000fe200078e0007 */
[----:B------:R-:W-:-:S07]  /*0480*/  MOV R0, 0x4a0 ;  /* 0x000004a000007802 */ /* 0x000fce0000000f00 */
[----:B------:R-:W-:Y:S05]  /*0490*/  CALL.REL.NOINC `($__internal_0_$__cuda_sm20_div_rn_f64_full) ;  /* 0x00000020005c7944 */ /* 0x000fea0003c00000 */
[----:B------:R-:W-:Y:S01]  /*04a0*/  IMAD.MOV.U32 R4, RZ, RZ, R18 ;  /* 0x000000ffff047224 */ /* 0x000fe200078e0012 */
[----:B------:R-:W-:-:S07]  /*04b0*/  MOV R5, R19 ;  /* 0x0000001300057202 */ /* 0x000fce0000000f00 */
.L_x_9:
[----:B------:R-:W2:Y:S01]  /*04c0*/  LDG.E R7, desc[UR4][R14.64] ;  /* 0x000000040e077981 */ /* 0x000ea2000c1e1900 */
[----:B------:R-:W2:Y:S03]  /*04d0*/  LDC.64 R16, c[0x0][0x398] ;  /* 0x0000e600ff107b82 */ /* 0x000ea60000000a00 */
[----:B------:R-:W3:Y:S05]  /*04e0*/  LDG.E R9, desc[UR4][R12.64] ;  /* 0x000000040c097981 */ /* 0x000eea000c1e1900 */
[----:B------:R-:W0:Y:S01]  /*04f0*/  LDC.64 R20, c[0x0][0x3b0] ;  /* 0x0000ec00ff147b82 */ /* 0x000e220000000a00 */
[----:B--2---:R-:W-:-:S04]  /*0500*/  IMAD.WIDE R6, R7, 0x4, R16 ;  /* 0x0000000407067825 */ /* 0x004fc800078e0210 */
[----:B---3--:R-:W-:Y:S02]  /*0510*/  IMAD.WIDE R16, R9, 0x4, R16 ;  /* 0x0000000409107825 */ /* 0x008fe400078e0210 */
[----:B------:R-:W2:Y:S04]  /*0520*/  LDG.E R6, desc[UR4][R6.64] ;  /* 0x0000000406067981 */ /* 0x000ea8000c1e1900 */
[----:B------:R-:W2:Y:S01]  /*0530*/  LDG.E R17, desc[UR4][R16.64] ;  /* 0x0000000410117981 */ /* 0x000ea2000c1e1900 */
[----:B------:R-:W1:Y:S01]  /*0540*/  LDC.64 R22, c[0x0][0x3a0] ;  /* 0x0000e800ff167b82 */ /* 0x000e620000000a00 */
[----:B0-----:R-:W-:-:S04]  /*0550*/  IMAD.WIDE R8, R8, 0x4, R20 ;  /* 0x0000000408087825 */ /* 0x001fc800078e0214 */
[----:B--2---:R-:W-:-:S04]  /*0560*/  FADD R0, R6, -R17 ;  /* 0x8000001106007221 */ /* 0x004fc80000000000 */
[----:B------:R-:W0:Y:S02]  /*0570*/  F2F.F64.F32 R18, R0 ;  /* 0x0000000000127310 */ /* 0x000e240000201800 */
[----:B0-----:R-:W-:-:S10]  /*0580*/  DMUL R18, R18, R4 ;  /* 0x0000000412127228 */ /* 0x001fd40000000000 */
[----:B------:R-:W0:Y:S02]  /*0590*/  F2F.F32.F64 R19, R18 ;  /* 0x0000001200137310 */ /* 0x000e240000301000 */
[----:B0-----:R0:W-:Y:S04]  /*05a0*/  STG.E desc[UR4][R8.64], R19 ;  /* 0x0000001308007986 */ /* 0x0011e8000c101904 */
[----:B-1----:R-:W2:Y:S02]  /*05b0*/  LDG.E R22, desc[UR4][R22.64] ;  /* 0x0000000416167981 */ /* 0x002ea4000c1e1900 */
[----:B------:R-:W1:Y:S01]  /*05c0*/  MUFU.RCP64H R7, 299799808 ;  /* 0x41b1de9500077908 */ /* 0x000e620000001800 */
[----:B------:R-:W-:Y:S01]  /*05d0*/  IMAD.MOV.U32 R4, RZ, RZ, -0x40000000 ;  /* 0xc0000000ff047424 */ /* 0x000fe200078e00ff */
[----:B------:R-:W-:Y:S01]  /*05e0*/  MOV R6, 0x1 ;  /* 0x0000000100067802 */ /* 0x000fe20000000f00 */
[----:B------:R-:W-:-:S06]  /*05f0*/  IMAD.MOV.U32 R5, RZ, RZ, 0x41b1de95 ;  /* 0x41b1de95ff057424 */ /* 0x000fcc00078e00ff */
[----:B-1----:R-:W-:-:S08]  /*0600*/  DFMA R16, R6, -R4, 1 ;  /* 0x3ff000000610742b */ /* 0x002fd00000000804 */
[----:B------:R-:W-:-:S08]  /*0610*/  DFMA R16, R16, R16, R16 ;  /* 0x000000101010722b */ /* 0x000fd00000000010 */
[----:B------:R-:W-:-:S08]  /*0620*/  DFMA R16, R6, R16, R6 ;  /* 0x000000100610722b */ /* 0x000fd00000000006 */
[----:B------:R-:W-:-:S08]  /*0630*/  DFMA R20, R16, -R4, 1 ;  /* 0x3ff000001014742b */ /* 0x000fd00000000804 */
[----:B------:R-:W-:Y:S01]  /*0640*/  DFMA R20, R16, R20, R16 ;  /* 0x000000141014722b */ /* 0x000fe20000000010 */
[----:B--2---:R-:W1:Y:S07]  /*0650*/  F2F.F64.F32 R6, R22 ;  /* 0x0000001600067310 */ /* 0x004e6e0000201800 */
[----:B-1----:R-:W-:Y:S01]  /*0660*/  DMUL R16, R20, R6 ;  /* 0x0000000614107228 */ /* 0x002fe20000000000 */
[----:B------:R-:W-:-:S07]  /*0670*/  FSETP.GEU.AND P1, PT, |R7|, 6.5827683646048100446e-37, PT ;  /* 0x036000000700780b */ /* 0x000fce0003f2e200 */
[----:B------:R-:W-:-:S08]  /*0680*/  DFMA R4, R16, -R4, R6 ;  /* 0x800000041004722b */ /* 0x000fd00000000006 */
[----:B------:R-:W-:-:S10]  /*0690*/  DFMA R4, R20, R4, R16 ;  /* 0x000000041404722b */ /* 0x000fd40000000010 */
[----:B------:R-:W-:-:S05]  /*06a0*/  FFMA R0, RZ, 22.233682632446289062, R5 ;  /* 0x41b1de95ff007823 */ /* 0x000fca0000000005 */
[----:B------:R-:W-:-:S13]  /*06b0*/  FSETP.GT.AND P0, PT, |R0|, 1.469367938527859385e-39, PT ;  /* 0x001000000000780b */ /* 0x000fda0003f04200 */
[----:B0-----:R-:W-:Y:S05]  /*06c0*/  @P0 BRA P1, `(.L_x_10) ;  /* 0x0000000000180947 */ /* 0x001fea0000800000 */
[----:B------:R-:W-:Y:S01]  /*06d0*/  IMAD.MOV.U32 R4, RZ, RZ, R6 ;  /* 0x000000ffff047224 */ /* 0x000fe200078e0006 */
[----:B------:R-:W-:Y:S01]  /*06e0*/  MOV R0, 0x710 ;  /* 0x0000071000007802 */ /* 0x000fe20000000f00 */
[----:B------:R-:W-:-:S07]  /*06f0*/  IMAD.MOV.U32 R5, RZ, RZ, R7 ;  /* 0x000000ffff057224 */ /* 0x000fce00078e0007 */
[----:B------:R-:W-:Y:S05]  /*0700*/  CALL.REL.NOINC `($__internal_0_$__cuda_sm20_div_rn_f64_full) ;  /* 0x0000001c00c07944 */ /* 0x000fea0003c00000 */
[----:B------:R-:W-:Y:S01]  /*0710*/  MOV R4, R18 ;  /* 0x0000001200047202 */ /* 0x000fe20000000f00 */
[----:B------:R-:W-:-:S07]  /*0720*/  IMAD.MOV.U32 R5, RZ, RZ, R19 ;  /* 0x000000ffff057224 */ /* 0x000fce00078e0013 */
.L_x_10:
[----:B------:R-:W2:Y:S01]  /*0730*/  LDG.E R7, desc[UR4][R14.64+0x4] ;  /* 0x000004040e077981 */ /* 0x000ea2000c1e1900 */
[----:B------:R-:W2:Y:S03]  /*0740*/  LDC.64 R16, c[0x0][0x390] ;  /* 0x0000e400ff107b82 */ /* 0x000ea60000000a00 */
[----:B------:R-:W3:Y:S01]  /*0750*/  LDG.E R19, desc[UR4][R12.64+0x4] ;  /* 0x000004040c137981 */ /* 0x000ee2000c1e1900 */
[----:B--2---:R-:W-:-:S04]  /*0760*/  IMAD.WIDE R6, R7, 0x4, R16 ;  /* 0x0000000407067825 */ /* 0x004fc800078e0210 */
[----:B---3--:R-:W-:Y:S02]  /*0770*/  IMAD.WIDE R16, R19, 0x4, R16 ;  /* 0x0000000413107825 */ /* 0x008fe400078e0210 */
[----:B------:R-:W2:Y:S04]  /*0780*/  LDG.E R6, desc[UR4][R6.64] ;  /* 0x0000000406067981 */ /* 0x000ea8000c1e1900 */
[----:B------:R-:W2:Y:S01]  /*0790*/  LDG.E R17, desc[UR4][R16.64] ;  /* 0x0000000410117981 */ /* 0x000ea2000c1e1900 */
[----:B------:R-:W0:Y:S01]  /*07a0*/  LDC.64 R20, c[0x0][0x3a0] ;  /* 0x0000e800ff147b82 */ /* 0x000e220000000a00 */
[----:B--2---:R-:W-:-:S04]  /*07b0*/  FADD R0, R6, -R17 ;  /* 0x8000001106007221 */ /* 0x004fc80000000000 */
[----:B------:R-:W1:Y:S02]  /*07c0*/  F2F.F64.F32 R18, R0 ;  /* 0x0000000000127310 */ /* 0x000e640000201800 */
[----:B-1----:R-:W-:-:S10]  /*07d0*/  DMUL R18, R18, R4 ;  /* 0x0000000412127228 */ /* 0x002fd40000000000 */
[----:B------:R-:W1:Y:S02]  /*07e0*/  F2F.F32.F64 R19, R18 ;  /* 0x0000001200137310 */ /* 0x000e640000301000 */
[----:B-1----:R1:W-:Y:S04]  /*07f0*/  STG.E desc[UR4][R10.64+0x4], R19 ;  /* 0x000004130a007986 */ /* 0x0023e8000c101904 */
[----:B0-----:R-:W2:Y:S02]  /*0800*/  LDG.E R20, desc[UR4][R20.64] ;  /* 0x0000000414147981 */ /* 0x001ea4000c1e1900 */
[----:B------:R-:W0:Y:S01]  /*0810*/  MUFU.RCP64H R23, 299799808 ;  /* 0x41b1de9500177908 */ /* 0x000e220000001800 */
[----:B------:R-:W-:Y:S01]  /*0820*/  IMAD.MOV.U32 R4, RZ, RZ, -0x40000000 ;  /* 0xc0000000ff047424 */ /* 0x000fe200078e00ff */
[----:B------:R-:W-:Y:S01]  /*0830*/  MOV R5, 0x41b1de95 ;  /* 0x41b1de9500057802 */ /* 0x000fe20000000f00 */
[----:B------:R-:W-:-:S06]  /*0840*/  IMAD.MOV.U32 R22, RZ, RZ, 0x1 ;  /* 0x00000001ff167424 */ /* 0x000fcc00078e00ff */
        /* <DEDUP_REMOVED lines=9> */
[----:B------:R-:W-:-:S10]  /*08e0*/  DFMA R4, R22, R4, R16 ;  /* 0x000000041604722b */ /* 0x000fd40000000010 */
[----:B------:R-:W-:-:S05]  /*08f0*/  FFMA R0, RZ, 22.233682632446289062, R5 ;  /* 0x41b1de95ff007823 */ /* 0x000fca0000000005 */
[----:B------:R-:W-:-:S13]  /*0900*/  FSETP.GT.AND P0, PT, |R0|, 1.469367938527859385e-39, PT ;  /* 0x001000000000780b */ /* 0x000fda0003f04200 */
[----:B-1----:R-:W-:Y:S05]  /*0910*/  @P0 BRA P1, `(.L_x_11) ;  /* 0x0000000000180947 */ /* 0x002fea0000800000 */
[----:B------:R-:W-:Y:S01]  /*0920*/  IMAD.MOV.U32 R4, RZ, RZ, R6 ;  /* 0x000000ffff047224 */ /* 0x000fe200078e0006 */
[----:B------:R-:W-:Y:S02]  /*0930*/  MOV R5, R7 ;  /* 0x0000000700057202 */ /* 0x000fe40000000f00 */
[----:B------:R-:W-:-:S07]  /*0940*/  MOV R0, 0x960 ;  /* 0x0000096000007802 */ /* 0x000fce0000000f00 */
[----:B------:R-:W-:Y:S05]  /*0950*/  CALL.REL.NOINC `($__internal_0_$__cuda_sm20_div_rn_f64_full) ;  /* 0x0000001c002c7944 */ /* 0x000fea0003c00000 */
[----:B------:R-:W-:Y:S02]  /*0960*/  IMAD.MOV.U32 R4, RZ, RZ, R18 ;  /* 0x000000ffff047224 */ /* 0x000fe400078e0012 */
[----:B------:R-:W-:-:S07]  /*0970*/  IMAD.MOV.U32 R5, RZ, RZ, R19 ;  /* 0x000000ffff057224 */ /* 0x000fce00078e0013 */
.L_x_11:
        /* <DEDUP_REMOVED lines=15> */
[----:B------:R-:W-:Y:S01]  /*0a70*/  MOV R4, 0xc0000000 ;  /* 0xc000000000047802 */ /* 0x000fe20000000f00 */
[----:B------:R-:W-:-:S02]  /*0a80*/  IMAD.MOV.U32 R5, RZ, RZ, 0x41b1de95 ;  /* 0x41b1de95ff057424 */ /* 0x000fc400078e00ff */
        /* <DEDUP_REMOVED lines=14> */
[----:B------:R-:W-:Y:S01]  /*0b70*/  MOV R4, R6 ;  /* 0x0000000600047202 */ /* 0x000fe20000000f00 */
[----:B------:R-:W-:Y:S01]  /*0b80*/  IMAD.MOV.U32 R5, RZ, RZ, R7 ;  /* 0x000000ffff057224 */ /* 0x000fe200078e0007 */
[----:B------:R-:W-:-:S07]  /*0b90*/  MOV R0, 0xbb0 ;  /* 0x00000bb000007802 */ /* 0x000fce0000000f00 */
[----:B------:R-:W-:Y:S05]  /*0ba0*/  CALL.REL.NOINC `($__internal_0_$__cuda_sm20_div_rn_f64_full) ;  /* 0x0000001800987944 */ /* 0x000fea0003c00000 */
[----:B------:R-:W-:Y:S01]  /*0bb0*/  IMAD.MOV.U32 R4, RZ, RZ, R18 ;  /* 0x000000ffff047224 */ /* 0x000fe200078e0012 */
[----:B------:R-:W-:-:S07]  /*0bc0*/  MOV R5, R19 ;  /* 0x0000001300057202 */ /* 0x000fce0000000f00 */
.L_x_12:
        /* <DEDUP_REMOVED lines=32> */
[----:B------:R-:W-:Y:S01]  /*0dd0*/  MOV R0, 0xe00 ;  /* 0x00000e0000007802 */ /* 0x000fe20000000f00 */
[----:B------:R-:W-:-:S07]  /*0de0*/  IMAD.MOV.U32 R5, RZ, RZ, R7 ;  /* 0x000000ffff057224 */ /* 0x000fce00078e0007 */
[----:B------:R-:W-:Y:S05]  /*0df0*/  CALL.REL.NOINC `($__internal_0_$__cuda_sm20_div_rn_f64_full) ;  /* 0x0000001800047944 */ /* 0x000fea0003c00000 */
[----:B------:R-:W-:Y:S01]  /*0e00*/  MOV R4, R18 ;  /* 0x0000001200047202 */ /* 0x000fe20000000f00 */
[----:B------:R-:W-:-:S07]  /*0e10*/  IMAD.MOV.U32 R5, RZ, RZ, R19 ;  /* 0x000000ffff057224 */ /* 0x000fce00078e0013 */
.L_x_13:
        /* <DEDUP_REMOVED lines=35> */
[----:B------:R-:W-:Y:S01]  /*1050*/  IMAD.MOV.U32 R4, RZ, RZ, R18 ;  /* 0x000000ffff047224 */ /* 0x000fe200078e0012 */
[----:B------:R-:W-:-:S07]  /*1060*/  MOV R5, R19 ;  /* 0x0000001300057202 */ /* 0x000fce0000000f00 */
.L_x_14:
        /* <DEDUP_REMOVED lines=35> */
[----:B------:R-:W-:Y:S01]  /*12a0*/  MOV R4, R18 ;  /* 0x0000001200047202 */ /* 0x000fe20000000f00 */
[----:B------:R-:W-:-:S07]  /*12b0*/  IMAD.MOV.U32 R5, RZ, RZ, R19 ;  /* 0x000000ffff057224 */ /* 0x000fce00078e0013 */
.L_x_15:
        /* <DEDUP_REMOVED lines=16> */
[----:B------:R-:W-:Y:S01]  /*13c0*/  IMAD.MOV.U32 R5, RZ, RZ, 0x41b1de95 ;  /* 0x41b1de95ff057424 */ /* 0x000fe200078e00ff */
[----:B------:R-:W-:-:S06]  /*13d0*/  MOV R22, 0x1 ;  /* 0x0000000100167802 */ /* 0x000fcc0000000f00 */
        /* <DEDUP_REMOVED lines=19> */
.L_x_16:
        /* <DEDUP_REMOVED lines=37> */
.L_x_17:
        /* <DEDUP_REMOVED lines=37> */
.L_x_18:
        /* <DEDUP_REMOVED lines=37> */
.L_x_19:
        /* <DEDUP_REMOVED lines=37> */
.L_x_20:
        /* <DEDUP_REMOVED lines=37> */
.L_x_21:
        /* <DEDUP_REMOVED lines=37> */
.L_x_22:
        /* <DEDUP_REMOVED lines=30> */
[----:B------:R-:W-:Y:S05]  /*24d0*/  @P0 BRA P1, `(.L_x_23) ;  /* 0x0000000000180947 */ /* 0x000fea0000800000 */
[----:B------:R-:W-:Y:S01]  /*24e0*/  MOV R4, R6 ;  /* 0x0000000600047202 */ /* 0x000fe20000000f00 */
[----:B------:R-:W-:Y:S01]  /*24f0*/  IMAD.MOV.U32 R5, RZ, RZ, R7 ;  /* 0x000000ffff057224 */ /* 0x000fe200078e0007 */
[----:B------:R-:W-:-:S07]  /*2500*/  MOV R0, 0x2520 ;  /* 0x0000252000007802 */ /* 0x000fce0000000f00 */
[----:B------:R-:W-:Y:S05]  /*2510*/  CALL.REL.NOINC `($__internal_0_$__cuda_sm20_div_rn_f64_full) ;  /* 0x00000000003c7944 */ /* 0x000fea0003c00000 */
[----:B------:R-:W-:Y:S01]  /*2520*/  MOV R4, R18 ;  /* 0x0000001200047202 */ /* 0x000fe20000000f00 */
[----:B------:R-:W-:-:S07]  /*2530*/  IMAD.MOV.U32 R5, RZ, RZ, R19 ;  /* 0x000000ffff057224 */ /* 0x000fce00078e0013 */
.L_x_23:
[----:B------:R-:W2:Y:S01]  /*2540*/  LDG.E R3, desc[UR4][R14.64+0x1c] ;  /* 0x00001c040e037981 */ /* 0x000ea2000c1e1900 */
[----:B------:R-:W2:Y:S03]  /*2550*/  LDC.64 R6, c[0x0][0x398] ;  /* 0x0000e600ff067b82 */ /* 0x000ea60000000a00 */
[----:B------:R-:W3:Y:S01]  /*2560*/  LDG.E R13, desc[UR4][R12.64+0x1c] ;  /* 0x00001c040c0d7981 */ /* 0x000ee2000c1e1900 */
[----:B--2---:R-:W-:-:S04]  /*2570*/  IMAD.WIDE R2, R3, 0x4, R6 ;  /* 0x0000000403027825 */ /* 0x004fc800078e0206 */
[----:B---3--:R-:W-:Y:S02]  /*2580*/  IMAD.WIDE R6, R13, 0x4, R6 ;  /* 0x000000040d067825 */ /* 0x008fe400078e0206 */
[----:B------:R-:W2:Y:S04]  /*2590*/  LDG.E R2, desc[UR4][R2.64] ;  /* 0x0000000402027981 */ /* 0x000ea8000c1e1900 */
[----:B------:R-:W2:Y:S02]  /*25a0*/  LDG.E R7, desc[UR4][R6.64] ;  /* 0x0000000406077981 */ /* 0x000ea4000c1e1900 */
[----:B--2---:R-:W-:-:S04]  /*25b0*/  FADD R0, R2, -R7 ;  /* 0x8000000702007221 */ /* 0x004fc80000000000 */
[----:B------:R-:W0:Y:S02]  /*25c0*/  F2F.F64.F32 R10, R0 ;  /* 0x00000000000a7310 */ /* 0x000e240000201800 */
[----:B0-----:R-:W-:-:S10]  /*25d0*/  DMUL R10, R10, R4 ;  /* 0x000000040a0a7228 */ /* 0x001fd40000000000 */
[----:B------:R-:W0:Y:S02]  /*25e0*/  F2F.F32.F64 R11, R10 ;  /* 0x0000000a000b7310 */ /* 0x000e240000301000 */
[----:B0-----:R-:W-:Y:S01]  /*25f0*/  STG.E desc[UR4][R8.64+0x1c], R11 ;  /* 0x00001c0b08007986 */ /* 0x001fe2000c101904 */
[----:B------:R-:W-:Y:S05]  /*2600*/  EXIT ;  /* 0x000000000000794d */ /* 0x000fea0003800000 */
        .weak           $__internal_0_$__cuda_sm20_div_rn_f64_full
        .type           $__internal_0_$__cuda_sm20_div_rn_f64_full,@function
        .size           $__internal_0_$__cuda_sm20_div_rn_f64_full,(.L_x_30 - $__internal_0_$__cuda_sm20_div_rn_f64_full)
$__internal_0_$__cuda_sm20_div_rn_f64_full:
[C---:B------:R-:W-:Y:S01]  /*2610*/  FSETP.GEU.AND P0, PT, |R3|.reuse, 1.469367938527859385e-39, PT ;  /* 0x001000000300780b */ /* 0x040fe20003f0e200 */
[----:B------:R-:W-:Y:S01]  /*2620*/  IMAD.MOV.U32 R20, RZ, RZ, 0x1 ;  /* 0x00000001ff147424 */ /* 0x000fe200078e00ff */
[C---:B------:R-:W-:Y:S02]  /*2630*/  LOP3.LUT R6, R3.reuse, 0x800fffff, RZ, 0xc0, !PT ;  /* 0x800fffff03067812 */ /* 0x040fe400078ec0ff */
[----:B------:R-:W-:Y:S02]  /*2640*/  LOP3.LUT R24, R3, 0x7ff00000, RZ, 0xc0, !PT ;  /* 0x7ff0000003187812 */ /* 0x000fe400078ec0ff */
[----:B------:R-:W-:Y:S02]  /*2650*/  LOP3.LUT R7, R6, 0x3ff00000, RZ, 0xfc, !PT ;  /* 0x3ff0000006077812 */ /* 0x000fe400078efcff */
[----:B------:R-:W-:Y:S02]  /*2660*/  MOV R6, R2 ;  /* 0x0000000200067202 */ /* 0x000fe40000000f00 */
[----:B------:R-:W-:-:S02]  /*2670*/  LOP3.LUT R25, R5, 0x7ff00000, RZ, 0xc0, !PT ;  /* 0x7ff0000005197812 */ /* 0x000fc400078ec0ff */
[----:B------:R-:W-:Y:S01]  /*2680*/  MOV R26, 0x1ca00000 ;  /* 0x1ca00000001a7802 */ /* 0x000fe20000000f00 */
[----:B------:R-:W-:Y:S01]  /*2690*/  @!P0 DMUL R6, R2, 8.98846567431157953865e+307 ;  /* 0x7fe0000002068828 */ /* 0x000fe20000000000 */
[----:B------:R-:W-:Y:S01]  /*26a0*/  ISETP.GE.U32.AND P1, PT, R25, R24, PT ;  /* 0x000000181900720c */ /* 0x000fe20003f26070 */
[----:B------:R-:W-:-:S04]  /*26b0*/  IMAD.MOV.U32 R27, RZ, RZ, R25 ;  /* 0x000000ffff1b7224 */ /* 0x000fc800078e0019 */
[----:B------:R-:W0:Y:S02]  /*26c0*/  MUFU.RCP64H R21, R7 ;  /* 0x0000000700157308 */ /* 0x000e240000001800 */
[----:B0-----:R-:W-:-:S08]  /*26d0*/  DFMA R16, R20, -R6, 1 ;  /* 0x3ff000001410742b */ /* 0x001fd00000000806 */
[----:B------:R-:W-:-:S08]  /*26e0*/  DFMA R16, R16, R16, R16 ;  /* 0x000000101010722b */ /* 0x000fd00000000010 */
[----:B------:R-:W-:Y:S01]  /*26f0*/  DFMA R20, R20, R16, R20 ;  /* 0x000000101414722b */ /* 0x000fe20000000014 */
[----:B------:R-:W-:Y:S02]  /*2700*/  SEL R17, R26, 0x63400000, !P1 ;  /* 0x634000001a117807 */ /* 0x000fe40004800000 */
[----:B------:R-:W-:Y:S02]  /*2710*/  FSETP.GEU.AND P1, PT, |R5|, 1.469367938527859385e-39, PT ;  /* 0x001000000500780b */ /* 0x000fe40003f2e200 */
[----:B------:R-:W-:-:S03]  /*2720*/  LOP3.LUT R17, R17, 0x800fffff, R5, 0xf8, !PT ;  /* 0x800fffff11117812 */ /* 0x000fc600078ef805 */
[----:B------:R-:W-:Y:S01]  /*2730*/  DFMA R18, R20, -R6, 1 ;  /* 0x3ff000001412742b */ /* 0x000fe20000000806 */
[----:B------:R-:W-:-:S07]  /*2740*/  MOV R16, R4 ;  /* 0x0000000400107202 */ /* 0x000fce0000000f00 */
[----:B------:R-:W-:Y:S01]  /*2750*/  DFMA R18, R20, R18, R20 ;  /* 0x000000121412722b */ /* 0x000fe20000000014 */
[----:B------:R-:W-:Y:S10]  /*2760*/  @P1 BRA `(.L_x_24) ;  /* 0x0000000000201947 */ /* 0x000ff40003800000 */
[----:B------:R-:W-:-:S04]  /*2770*/  LOP3.LUT R20, R3, 0x7ff00000, RZ, 0xc0, !PT ;  /* 0x7ff0000003147812 */ /* 0x000fc800078ec0ff */
[----:B------:R-:W-:Y:S01]  /*2780*/  ISETP.GE.U32.AND P1, PT, R25, R20, PT ;  /* 0x000000141900720c */ /* 0x000fe20003f26070 */
[----:B------:R-:W-:-:S03]  /*2790*/  IMAD.MOV.U32 R20, RZ, RZ, RZ ;  /* 0x000000ffff147224 */ /* 0x000fc600078e00ff */
[----:B------:R-:W-:-:S04]  /*27a0*/  SEL R21, R26, 0x63400000, !P1 ;  /* 0x634000001a157807 */ /* 0x000fc80004800000 */
[----:B------:R-:W-:-:S04]  /*27b0*/  LOP3.LUT R21, R21, 0x80000000, R5, 0xf8, !PT ;  /* 0x8000000015157812 */ /* 0x000fc800078ef805 */
[----:B------:R-:W-:-:S06]  /*27c0*/  LOP3.LUT R21, R21, 0x100000, RZ, 0xfc, !PT ;  /* 0x0010000015157812 */ /* 0x000fcc00078efcff */
[----:B------:R-:W-:-:S10]  /*27d0*/  DFMA R16, R16, 2, -R20 ;  /* 0x400000001010782b */ /* 0x000fd40000000814 */
[----:B------:R-:W-:-:S07]  /*27e0*/  LOP3.LUT R27, R17, 0x7ff00000, RZ, 0xc0, !PT ;  /* 0x7ff00000111b7812 */ /* 0x000fce00078ec0ff */
.L_x_24:
[----:B------:R-:W-:Y:S01]  /*27f0*/  DMUL R20, R18, R16 ;  /* 0x0000001012147228 */ /* 0x000fe20000000000 */
[----:B------:R-:W-:-:S07]  /*2800*/  @!P0 LOP3.LUT R24, R7, 0x7ff00000, RZ, 0xc0, !PT ;  /* 0x7ff0000007188812 */ /* 0x000fce00078ec0ff */
[----:B------:R-:W-:-:S08]  /*2810*/  DFMA R22, R20, -R6, R16 ;  /* 0x800000061416722b */ /* 0x000fd00000000010 */
[----:B------:R-:W-:Y:S01]  /*2820*/  DFMA R22, R18, R22, R20 ;  /* 0x000000161216722b */ /* 0x000fe20000000014 */
[----:B------:R-:W-:-:S04]  /*2830*/  IADD3 R18, PT, PT, R27, -0x1, RZ ;  /* 0xffffffff1b127810 */ /* 0x000fc80007ffe0ff */
[----:B------:R-:W-:Y:S01]  /*2840*/  ISETP.GT.U32.AND P0, PT, R18, 0x7feffffe, PT ;  /* 0x7feffffe1200780c */ /* 0x000fe20003f04070 */
[----:B------:R-:W-:-:S05]  /*2850*/  VIADD R18, R24, 0xffffffff ;  /* 0xffffffff18127836 */ /* 0x000fca0000000000 */
[----:B------:R-:W-:-:S13]  /*2860*/  ISETP.GT.U32.OR P0, PT, R18, 0x7feffffe, P0 ;  /* 0x7feffffe1200780c */ /* 0x000fda0000704470 */
[----:B------:R-:W-:Y:S05]  /*2870*/  @P0 BRA `(.L_x_25) ;  /* 0x00000000006c0947 */ /* 0x000fea0003800000 */
[----:B------:R-:W-:-:S04]  /*2880*/  LOP3.LUT R18, R3, 0x7ff00000, RZ, 0xc0, !PT ;  /* 0x7ff0000003127812 */ /* 0x000fc800078ec0ff */
[CC--:B------:R-:W-:Y:S02]  /*2890*/  VIADDMNMX R4, R25.reuse, -R18.reuse, 0xb9600000, !PT ;  /* 0xb960000019047446 */ /* 0x0c0fe40007800912 */
[----:B------:R-:W-:Y:S02]  /*28a0*/  ISETP.GE.U32.AND P0, PT, R25, R18, PT ;  /* 0x000000121900720c */ /* 0x000fe40003f06070 */
[----:B------:R-:W-:Y:S02]  /*28b0*/  VIMNMX R4, PT, PT, R4, 0x46a00000, PT ;  /* 0x46a0000004047848 */ /* 0x000fe40003fe0100 */
[----:B------:R-:W-:-:S04]  /*28c0*/  SEL R5, R26, 0x63400000, !P0 ;  /* 0x634000001a057807 */ /* 0x000fc80004000000 */
[----:B------:R-:W-:Y:S02]  /*28d0*/  IADD3 R20, PT, PT, -R5, R4, RZ ;  /* 0x0000000405147210 */ /* 0x000fe40007ffe1ff */
[----:B------:R-:W-:-:S03]  /*28e0*/  MOV R4, RZ ;  /* 0x000000ff00047202 */ /* 0x000fc60000000f00 */
[----:B------:R-:W-:-:S06]  /*28f0*/  VIADD R5, R20, 0x7fe00000 ;  /* 0x7fe0000014057836 */ /* 0x000fcc0000000000 */
[----:B------:R-:W-:-:S10]  /*2900*/  DMUL R18, R22, R4 ;  /* 0x0000000416127228 */ /* 0x000fd40000000000 */
[----:B------:R-:W-:-:S13]  /*2910*/  FSETP.GTU.AND P0, PT, |R19|, 1.469367938527859385e-39, PT ;  /* 0x001000001300780b */ /* 0x000fda0003f0c200 */
[----:B------:R-:W-:Y:S05]  /*2920*/  @P0 BRA `(.L_x_26) ;  /* 0x0000000000940947 */ /* 0x000fea0003800000 */
[----:B------:R-:W-:-:S06]  /*2930*/  DFMA R16, R22, -R6, R16 ;  /* 0x800000061610722b */ /* 0x000fcc0000000010 */
[----:B------:R-:W-:-:S04]  /*2940*/  IMAD.MOV.U32 R16, RZ, RZ, RZ ;  /* 0x000000ffff107224 */ /* 0x000fc800078e00ff */
[C---:B------:R-:W-:Y:S02]  /*2950*/  FSETP.NEU.AND P0, PT, R17.reuse, RZ, PT ;  /* 0x000000ff1100720b */ /* 0x040fe40003f0d000 */
[----:B------:R-:W-:-:S04]  /*2960*/  LOP3.LUT R7, R17, 0x80000000, R3, 0x48, !PT ;  /* 0x8000000011077812 */ /* 0x000fc800078e4803 */
[----:B------:R-:W-:-:S07]  /*2970*/  LOP3.LUT R17, R7, R5, RZ, 0xfc, !PT ;  /* 0x0000000507117212 */ /* 0x000fce00078efcff */
[----:B------:R-:W-:Y:S05]  /*2980*/  @!P0 BRA `(.L_x_26) ;  /* 0x00000000007c8947 */ /* 0x000fea0003800000 */
[----:B------:R-:W-:Y:S01]  /*2990*/  IADD3 R5, PT, PT, -R20, RZ, RZ ;  /* 0x000000ff14057210 */ /* 0x000fe20007ffe1ff */
[----:B------:R-:W-:Y:S01]  /*29a0*/  IMAD.MOV.U32 R4, RZ, RZ, RZ ;  /* 0x000000ffff047224 */ /* 0x000fe200078e00ff */
[----:B------:R-:W-:-:S05]  /*29b0*/  DMUL.RP R16, R22, R16 ;  /* 0x0000001016107228 */ /* 0x000fca0000008000 */
[----:B------:R-:W-:-:S05]  /*29c0*/  DFMA R4, R18, -R4, R22 ;  /* 0x800000041204722b */ /* 0x000fca0000000016 */
[----:B------:R-:W-:Y:S02]  /*29d0*/  LOP3.LUT R7, R17, R7, RZ, 0x3c, !PT ;  /* 0x0000000711077212 */ /* 0x000fe400078e3cff */
[----:B------:R-:W-:-:S04]  /*29e0*/  IADD3 R4, PT, PT, -R20, -0x43300000, RZ ;  /* 0xbcd0000014047810 */ /* 0x000fc80007ffe1ff */
[----:B------:R-:W-:-:S04]  /*29f0*/  FSETP.NEU.AND P0, PT, |R5|, R4, PT ;  /* 0x000000040500720b */ /* 0x000fc80003f0d200 */
[----:B------:R-:W-:Y:S02]  /*2a00*/  FSEL R18, R16, R18, !P0 ;  /* 0x0000001210127208 */ /* 0x000fe40004000000 */
[----:B------:R-:W-:Y:S01]  /*2a10*/  FSEL R19, R7, R19, !P0 ;  /* 0x0000001307137208 */ /* 0x000fe20004000000 */
[----:B------:R-:W-:Y:S06]  /*2a20*/  BRA `(.L_x_26) ;  /* 0x0000000000547947 */ /* 0x000fec0003800000 */
.L_x_25:
[----:B------:R-:W-:-:S14]  /*2a30*/  DSETP.NAN.AND P0, PT, R4, R4, PT ;  /* 0x000000040400722a */ /* 0x000fdc0003f08000 */
[----:B------:R-:W-:Y:S05]  /*2a40*/  @P0 BRA `(.L_x_27) ;  /* 0x0000000000440947 */ /* 0x000fea0003800000 */
[----:B------:R-:W-:-:S14]  /*2a50*/  DSETP.NAN.AND P0, PT, R2, R2, PT ;  /* 0x000000020200722a */ /* 0x000fdc0003f08000 */
[----:B------:R-:W-:Y:S05]  /*2a60*/  @P0 BRA `(.L_x_28) ;  /* 0x0000000000300947 */ /* 0x000fea0003800000 */
[----:B------:R-:W-:Y:S01]  /*2a70*/  ISETP.NE.AND P0, PT, R27, R24, PT ;  /* 0x000000181b00720c */ /* 0x000fe20003f05270 */
[----:B------:R-:W-:Y:S01]  /*2a80*/  IMAD.MOV.U32 R19, RZ, RZ, -0x80000 ;  /* 0xfff80000ff137424 */ /* 0x000fe200078e00ff */
[----:B------:R-:W-:-:S11]  /*2a90*/  MOV R18, 0x0 ;  /* 0x0000000000127802 */ /* 0x000fd60000000f00 */
[----:B------:R-:W-:Y:S05]  /*2aa0*/  @!P0 BRA `(.L_x_26) ;  /* 0x0000000000348947 */ /* 0x000fea0003800000 */
[----:B------:R-:W-:Y:S02]  /*2ab0*/  ISETP.NE.AND P0, PT, R27, 0x7ff00000, PT ;  /* 0x7ff000001b00780c */ /* 0x000fe40003f05270 */
[----:B------:R-:W-:Y:S02]  /*2ac0*/  LOP3.LUT R19, R5, 0x80000000, R3, 0x48, !PT ;  /* 0x8000000005137812 */ /* 0x000fe400078e4803 */
[----:B------:R-:W-:-:S13]  /*2ad0*/  ISETP.EQ.OR P0, PT, R24, RZ, !P0 ;  /* 0x000000ff1800720c */ /* 0x000fda0004702670 */
[----:B------:R-:W-:Y:S02]  /*2ae0*/  @P0 LOP3.LUT R4, R19, 0x7ff00000, RZ, 0xfc, !PT ;  /* 0x7ff0000013040812 */ /* 0x000fe400078efcff */
[----:B------:R-:W-:Y:S01]  /*2af0*/  @!P0 MOV R18, RZ ;  /* 0x000000ff00128202 */ /* 0x000fe20000000f00 */
[----:B------:R-:W-:Y:S01]  /*2b00*/  @P0 IMAD.MOV.U32 R18, RZ, RZ, RZ ;  /* 0x000000ffff120224 */ /* 0x000fe200078e00ff */
[----:B------:R-:W-:Y:S01]  /*2b10*/  @P0 MOV R19, R4 ;  /* 0x0000000400130202 */ /* 0x000fe20000000f00 */
[----:B------:R-:W-:Y:S06]  /*2b20*/  BRA `(.L_x_26) ;  /* 0x0000000000147947 */ /* 0x000fec0003800000 */
.L_x_28:
[----:B------:R-:W-:Y:S01]  /*2b30*/  LOP3.LUT R19, R3, 0x80000, RZ, 0xfc, !PT ;  /* 0x0008000003137812 */ /* 0x000fe200078efcff */
[----:B------:R-:W-:Y:S01]  /*2b40*/  IMAD.MOV.U32 R18, RZ, RZ, R2 ;  /* 0x000000ffff127224 */ /* 0x000fe200078e0002 */
[----:B------:R-:W-:Y:S06]  /*2b50*/  BRA `(.L_x_26) ;  /* 0x0000000000087947 */ /* 0x000fec0003800000 */
.L_x_27:
[----:B------:R-:W-:Y:S02]  /*2b60*/  LOP3.LUT R19, R5, 0x80000, RZ, 0xfc, !PT ;  /* 0x0008000005137812 */ /* 0x000fe400078efcff */
[----:B------:R-:W-:-:S07]  /*2b70*/  MOV R18, R4 ;  /* 0x0000000400127202 */ /* 0x000fce0000000f00 */
.L_x_26:
[----:B------:R-:W-:Y:S01]  /*2b80*/  IMAD.MOV.U32 R4, RZ, RZ, R0 ;  /* 0x000000ffff047224 */ /* 0x000fe200078e0000 */
[----:B------:R-:W-:-:S04]  /*2b90*/  MOV R5, 0x0 ;  /* 0x0000000000057802 */ /* 0x000fc80000000f00 */
[----:B------:R-:W-:Y:S05]  /*2ba0*/  RET.REL.NODEC R4 `(_Z7calc_uvPiS_PfS0_S0_S0_S0_) ;  /* 0xffffffd404147950 */ /* 0x000fea0003c3ffff */
.L_x_29:
        /* <DEDUP_REMOVED lines=13> */
.L_x_30:


//--------------------- .nv.global.init           --------------------------
	.section	.nv.global.init,"aw",@progbits
	.align	4
.nv.global.init:
	.type		__cudart_i2opi_f,@object
	.size		__cudart_i2opi_f,(mrg32k3aM1SubSeq - __cudart_i2opi_f)
__cudart_i2opi_f:
        /*0000*/ 	.byte	0x41, 0x90, 0x43, 0x3c, 0x99, 0x95, 0x62, 0xdb, 0xc0, 0xdd, 0x34, 0xf5, 0xd1, 0x57, 0x27, 0xfc
        /*0010*/ 	.byte	0x29, 0x15, 0x44, 0x4e, 0x6e, 0x83, 0xf9, 0xa2
	.type		mrg32k3aM1SubSeq,@object
	.size		mrg32k3aM1SubSeq,(mrg32k3aM2SubSeq - mrg32k3aM1SubSeq)
mrg32k3aM1SubSeq:
        /*0018*/ 	.byte	0x0b, 0xcc, 0xee, 0x04, 0x73, 0x29, 0x8b, 0x6f, 0xf6, 0x53, 0x03, 0xf6, 0x23, 0xf6, 0xea, 0xda
        /* <DEDUP_REMOVED lines=125> */
	.type		mrg32k3aM2SubSeq,@object
	.size		mrg32k3aM2SubSeq,(mrg32k3aM1 - mrg32k3aM2SubSeq)
mrg32k3aM2SubSeq:
        /* <DEDUP_REMOVED lines=126> */
	.type		mrg32k3aM1,@object
	.size		mrg32k3aM1,(mrg32k3aM1Seq - mrg32k3aM1)
mrg32k3aM1:
        /* <DEDUP_REMOVED lines=144> */
	.type		mrg32k3aM1Seq,@object
	.size		mrg32k3aM1Seq,(mrg32k3aM2 - mrg32k3aM1Seq)
mrg32k3aM1Seq:
        /* <DEDUP_REMOVED lines=144> */
	.type		mrg32k3aM2,@object
	.size		mrg32k3aM2,(mrg32k3aM2Seq - mrg32k3aM2)
mrg32k3aM2:
        /* <DEDUP_REMOVED lines=144> */
	.type		mrg32k3aM2Seq,@object
	.size		mrg32k3aM2Seq,(precalc_xorwow_matrix - mrg32k3aM2Seq)
mrg32k3aM2Seq:
        /* <DEDUP_REMOVED lines=144> */
	.type		precalc_xorwow_matrix,@object
	.size		precalc_xorwow_matrix,(precalc_xorwow_offset_matrix - precalc_xorwow_matrix)
precalc_xorwow_matrix:
        /* <DEDUP_REMOVED lines=6400> */
	.type		precalc_xorwow_offset_matrix,@object
	.size		precalc_xorwow_offset_matrix,(.L_1 - precalc_xorwow_offset_matrix)
precalc_xorwow_offset_matrix:
        /* <DEDUP_REMOVED lines=6400> */
.L_1:


//--------------------- .nv.shared.reserved.0     --------------------------
	.section	.nv.shared.reserved.0,"aw",@nobits
	.weak		__nv_reservedSMEM_offset_0_alias
	.size		__nv_reservedSMEM_offset_0_alias, 0, 64
	.other		__nv_reservedSMEM_offset_0_alias,@"STO_CUDA_RESERVED_SHARED STV_DEFAULT"
__nv_reservedSMEM_offset_0_alias:
	.zero		0
	.zero		64


//--------------------- .nv.constant0._Z8calc_psfPfS_S_ --------------------------
	.section	.nv.constant0._Z8calc_psfPfS_S_,"a",@progbits
	.sectionflags	@""
	.align	4
.nv.constant0._Z8calc_psfPfS_S_:
	.zero		920


//--------------------- .nv.constant0._Z7calc_uvPiS_PfS0_S0_S0_S0_ --------------------------
	.section	.nv.constant0._Z7calc_uvPiS_PfS0_S0_S0_S0_,"a",@progbits
	.sectionflags	@""
	.align	4
.nv.constant0._Z7calc_uvPiS_PfS0_S0_S0_S0_:
	.zero		952


//--------------------- SYMBOLS --------------------------

	.type		.nv.reservedSmem.offset0,@object
	.size		.nv.reservedSmem.offset0,0x4
